//
// Generated by NVIDIA NVVM Compiler
//
// Compiler Build ID: CL-36424714
// Cuda compilation tools, release 13.0, V13.0.88
// Based on NVVM 20.0.0
//

.version 9.0
.target sm_100
.address_size 64

	// .globl	_Z20matrix_mul_sp_kernelPfS_S_m

.visible .entry _Z20matrix_mul_sp_kernelPfS_S_m(
	.param .u64 .ptr .align 1 _Z20matrix_mul_sp_kernelPfS_S_m_param_0,
	.param .u64 .ptr .align 1 _Z20matrix_mul_sp_kernelPfS_S_m_param_1,
	.param .u64 .ptr .align 1 _Z20matrix_mul_sp_kernelPfS_S_m_param_2,
	.param .u64 _Z20matrix_mul_sp_kernelPfS_S_m_param_3
)
{
	.reg .pred 	%p<10>;
	.reg .b32 	%r<9>;
	.reg .b32 	%f<56>;
	.reg .b64 	%rd<103>;

	ld.param.u64 	%rd27, [_Z20matrix_mul_sp_kernelPfS_S_m_param_0];
	ld.param.u64 	%rd28, [_Z20matrix_mul_sp_kernelPfS_S_m_param_1];
	ld.param.u64 	%rd25, [_Z20matrix_mul_sp_kernelPfS_S_m_param_2];
	ld.param.u64 	%rd26, [_Z20matrix_mul_sp_kernelPfS_S_m_param_3];
	cvta.to.global.u64 	%rd1, %rd28;
	cvta.to.global.u64 	%rd2, %rd27;
	mov.u32 	%r1, %ctaid.y;
	mov.u32 	%r2, %ntid.y;
	mov.u32 	%r3, %tid.y;
	mad.lo.s32 	%r4, %r1, %r2, %r3;
	mov.u32 	%r5, %ctaid.x;
	mov.u32 	%r6, %ntid.x;
	mov.u32 	%r7, %tid.x;
	mad.lo.s32 	%r8, %r5, %r6, %r7;
	cvt.u64.u32 	%rd3, %r4;
	cvt.s64.s32 	%rd4, %r8;
	max.u64 	%rd29, %rd3, %rd4;
	setp.ge.u64 	%p1, %rd29, %rd26;
	@%p1 bra 	$L__BB0_12;
	cvta.to.global.u64 	%rd31, %rd25;
	mul.lo.s64 	%rd5, %rd26, %rd3;
	add.s64 	%rd32, %rd5, %rd4;
	shl.b64 	%rd33, %rd32, 2;
	add.s64 	%rd6, %rd31, %rd33;
	and.b64  	%rd7, %rd26, 7;
	setp.lt.u64 	%p2, %rd26, 8;
	mov.f32 	%f53, 0f00000000;
	mov.b64 	%rd101, 0;
	@%p2 bra 	$L__BB0_4;
	and.b64  	%rd101, %rd26, -8;
	shl.b64 	%rd34, %rd4, 2;
	add.s64 	%rd98, %rd1, %rd34;
	shl.b64 	%rd10, %rd26, 5;
	shl.b64 	%rd35, %rd5, 2;
	add.s64 	%rd36, %rd35, %rd2;
	add.s64 	%rd97, %rd36, 16;
	shl.b64 	%rd12, %rd26, 2;
	mov.f32 	%f53, 0f00000000;
	mov.u64 	%rd99, %rd101;
$L__BB0_3:
	.pragma "nounroll";
	ld.global.f32 	%f10, [%rd97+-16];
	ld.global.f32 	%f11, [%rd98];
	fma.rn.f32 	%f12, %f10, %f11, %f53;
	st.global.f32 	[%rd6], %f12;
	ld.global.f32 	%f13, [%rd97+-12];
	add.s64 	%rd37, %rd98, %rd12;
	ld.global.f32 	%f14, [%rd37];
	fma.rn.f32 	%f15, %f13, %f14, %f12;
	st.global.f32 	[%rd6], %f15;
	ld.global.f32 	%f16, [%rd97+-8];
	add.s64 	%rd38, %rd37, %rd12;
	ld.global.f32 	%f17, [%rd38];
	fma.rn.f32 	%f18, %f16, %f17, %f15;
	st.global.f32 	[%rd6], %f18;
	ld.global.f32 	%f19, [%rd97+-4];
	add.s64 	%rd39, %rd38, %rd12;
	ld.global.f32 	%f20, [%rd39];
	fma.rn.f32 	%f21, %f19, %f20, %f18;
	st.global.f32 	[%rd6], %f21;
	ld.global.f32 	%f22, [%rd97];
	add.s64 	%rd40, %rd39, %rd12;
	ld.global.f32 	%f23, [%rd40];
	fma.rn.f32 	%f24, %f22, %f23, %f21;
	st.global.f32 	[%rd6], %f24;
	ld.global.f32 	%f25, [%rd97+4];
	add.s64 	%rd41, %rd40, %rd12;
	ld.global.f32 	%f26, [%rd41];
	fma.rn.f32 	%f27, %f25, %f26, %f24;
	st.global.f32 	[%rd6], %f27;
	ld.global.f32 	%f28, [%rd97+8];
	add.s64 	%rd42, %rd41, %rd12;
	ld.global.f32 	%f29, [%rd42];
	fma.rn.f32 	%f30, %f28, %f29, %f27;
	st.global.f32 	[%rd6], %f30;
	ld.global.f32 	%f31, [%rd97+12];
	add.s64 	%rd43, %rd42, %rd12;
	ld.global.f32 	%f32, [%rd43];
	fma.rn.f32 	%f53, %f31, %f32, %f30;
	st.global.f32 	[%rd6], %f53;
	add.s64 	%rd99, %rd99, -8;
	add.s64 	%rd98, %rd98, %rd10;
	add.s64 	%rd97, %rd97, 32;
	setp.ne.s64 	%p3, %rd99, 0;
	@%p3 bra 	$L__BB0_3;
$L__BB0_4:
	setp.eq.s64 	%p4, %rd7, 0;
	@%p4 bra 	$L__BB0_12;
	and.b64  	%rd20, %rd26, 3;
	setp.lt.u64 	%p5, %rd7, 4;
	@%p5 bra 	$L__BB0_7;
	add.s64 	%rd44, %rd101, %rd5;
	shl.b64 	%rd45, %rd44, 2;
	add.s64 	%rd46, %rd2, %rd45;
	ld.global.f32 	%f33, [%rd46];
	mad.lo.s64 	%rd47, %rd101, %rd26, %rd4;
	shl.b64 	%rd48, %rd47, 2;
	add.s64 	%rd49, %rd1, %rd48;
	ld.global.f32 	%f34, [%rd49];
	fma.rn.f32 	%f35, %f33, %f34, %f53;
	st.global.f32 	[%rd6], %f35;
	add.s64 	%rd50, %rd101, 1;
	and.b64  	%rd51, %rd50, 4294967295;
	add.s64 	%rd52, %rd51, %rd5;
	shl.b64 	%rd53, %rd52, 2;
	add.s64 	%rd54, %rd2, %rd53;
	ld.global.f32 	%f36, [%rd54];
	mad.lo.s64 	%rd55, %rd51, %rd26, %rd4;
	shl.b64 	%rd56, %rd55, 2;
	add.s64 	%rd57, %rd1, %rd56;
	ld.global.f32 	%f37, [%rd57];
	fma.rn.f32 	%f38, %f36, %f37, %f35;
	st.global.f32 	[%rd6], %f38;
	add.s64 	%rd58, %rd101, 2;
	and.b64  	%rd59, %rd58, 4294967295;
	add.s64 	%rd60, %rd59, %rd5;
	shl.b64 	%rd61, %rd60, 2;
	add.s64 	%rd62, %rd2, %rd61;
	ld.global.f32 	%f39, [%rd62];
	mad.lo.s64 	%rd63, %rd59, %rd26, %rd4;
	shl.b64 	%rd64, %rd63, 2;
	add.s64 	%rd65, %rd1, %rd64;
	ld.global.f32 	%f40, [%rd65];
	fma.rn.f32 	%f41, %f39, %f40, %f38;
	st.global.f32 	[%rd6], %f41;
	add.s64 	%rd66, %rd101, 3;
	and.b64  	%rd67, %rd66, 4294967295;
	add.s64 	%rd68, %rd67, %rd5;
	shl.b64 	%rd69, %rd68, 2;
	add.s64 	%rd70, %rd2, %rd69;
	ld.global.f32 	%f42, [%rd70];
	mad.lo.s64 	%rd71, %rd67, %rd26, %rd4;
	shl.b64 	%rd72, %rd71, 2;
	add.s64 	%rd73, %rd1, %rd72;
	ld.global.f32 	%f43, [%rd73];
	fma.rn.f32 	%f53, %f42, %f43, %f41;
	st.global.f32 	[%rd6], %f53;
	add.s64 	%rd74, %rd101, 4;
	and.b64  	%rd101, %rd74, 4294967295;
$L__BB0_7:
	setp.eq.s64 	%p6, %rd20, 0;
	@%p6 bra 	$L__BB0_12;
	setp.eq.s64 	%p7, %rd20, 1;
	@%p7 bra 	$L__BB0_10;
	add.s64 	%rd75, %rd101, %rd5;
	shl.b64 	%rd76, %rd75, 2;
	add.s64 	%rd77, %rd2, %rd76;
	ld.global.f32 	%f44, [%rd77];
	mad.lo.s64 	%rd78, %rd101, %rd26, %rd4;
	shl.b64 	%rd79, %rd78, 2;
	add.s64 	%rd80, %rd1, %rd79;
	ld.global.f32 	%f45, [%rd80];
	fma.rn.f32 	%f46, %f44, %f45, %f53;
	st.global.f32 	[%rd6], %f46;
	add.s64 	%rd81, %rd101, 1;
	and.b64  	%rd82, %rd81, 4294967295;
	add.s64 	%rd83, %rd82, %rd5;
	shl.b64 	%rd84, %rd83, 2;
	add.s64 	%rd85, %rd2, %rd84;
	ld.global.f32 	%f47, [%rd85];
	mad.lo.s64 	%rd86, %rd82, %rd26, %rd4;
	shl.b64 	%rd87, %rd86, 2;
	add.s64 	%rd88, %rd1, %rd87;
	ld.global.f32 	%f48, [%rd88];
	fma.rn.f32 	%f53, %f47, %f48, %f46;
	st.global.f32 	[%rd6], %f53;
	add.s64 	%rd89, %rd101, 2;
	and.b64  	%rd101, %rd89, 4294967295;
$L__BB0_10:
	and.b64  	%rd90, %rd26, 1;
	setp.eq.b64 	%p8, %rd90, 1;
	not.pred 	%p9, %p8;
	@%p9 bra 	$L__BB0_12;
	add.s64 	%rd91, %rd101, %rd5;
	shl.b64 	%rd92, %rd91, 2;
	add.s64 	%rd93, %rd2, %rd92;
	ld.global.f32 	%f49, [%rd93];
	mad.lo.s64 	%rd94, %rd101, %rd26, %rd4;
	shl.b64 	%rd95, %rd94, 2;
	add.s64 	%rd96, %rd1, %rd95;
	ld.global.f32 	%f50, [%rd96];
	fma.rn.f32 	%f51, %f49, %f50, %f53;
	st.global.f32 	[%rd6], %f51;
$L__BB0_12:
	ret;

}
	// .globl	_Z20matrix_mul_dp_kernelPdS_S_m
.visible .entry _Z20matrix_mul_dp_kernelPdS_S_m(
	.param .u64 .ptr .align 1 _Z20matrix_mul_dp_kernelPdS_S_m_param_0,
	.param .u64 .ptr .align 1 _Z20matrix_mul_dp_kernelPdS_S_m_param_1,
	.param .u64 .ptr .align 1 _Z20matrix_mul_dp_kernelPdS_S_m_param_2,
	.param .u64 _Z20matrix_mul_dp_kernelPdS_S_m_param_3
)
{
	.reg .pred 	%p<10>;
	.reg .b32 	%r<9>;
	.reg .b64 	%rd<103>;
	.reg .b64 	%fd<56>;

	ld.param.u64 	%rd25, [_Z20matrix_mul_dp_kernelPdS_S_m_param_0];
	ld.param.u64 	%rd26, [_Z20matrix_mul_dp_kernelPdS_S_m_param_1];
	ld.param.u64 	%rd23, [_Z20matrix_mul_dp_kernelPdS_S_m_param_2];
	ld.param.u64 	%rd24, [_Z20matrix_mul_dp_kernelPdS_S_m_param_3];
	cvta.to.global.u64 	%rd1, %rd26;
	cvta.to.global.u64 	%rd2, %rd25;
	mov.u32 	%r1, %ctaid.y;
	mov.u32 	%r2, %ntid.y;
	mov.u32 	%r3, %tid.y;
	mad.lo.s32 	%r4, %r1, %r2, %r3;
	mov.u32 	%r5, %ctaid.x;
	mov.u32 	%r6, %ntid.x;
	mov.u32 	%r7, %tid.x;
	mad.lo.s32 	%r8, %r5, %r6, %r7;
	cvt.u64.u32 	%rd3, %r4;
	cvt.s64.s32 	%rd4, %r8;
	max.u64 	%rd27, %rd3, %rd4;
	setp.ge.u64 	%p1, %rd27, %rd24;
	@%p1 bra 	$L__BB1_12;
	cvta.to.global.u64 	%rd29, %rd23;
	mul.lo.s64 	%rd5, %rd24, %rd3;
	add.s64 	%rd30, %rd5, %rd4;
	shl.b64 	%rd31, %rd30, 3;
	add.s64 	%rd6, %rd29, %rd31;
	and.b64  	%rd7, %rd24, 7;
	setp.lt.u64 	%p2, %rd24, 8;
	mov.f64 	%fd53, 0d0000000000000000;
	mov.b64 	%rd101, 0;
	@%p2 bra 	$L__BB1_4;
	and.b64  	%rd101, %rd24, -8;
	shl.b64 	%rd32, %rd4, 3;
	add.s64 	%rd98, %rd1, %rd32;
	shl.b64 	%rd33, %rd5, 3;
	add.s64 	%rd34, %rd33, %rd2;
	add.s64 	%rd97, %rd34, 32;
	mov.f64 	%fd53, 0d0000000000000000;
	mov.u64 	%rd99, %rd101;
$L__BB1_3:
	.pragma "nounroll";
	ld.global.f64 	%fd10, [%rd97+-32];
	ld.global.f64 	%fd11, [%rd98];
	fma.rn.f64 	%fd12, %fd10, %fd11, %fd53;
	st.global.f64 	[%rd6], %fd12;
	ld.global.f64 	%fd13, [%rd97+-24];
	shl.b64 	%rd35, %rd24, 3;
	add.s64 	%rd36, %rd98, %rd35;
	ld.global.f64 	%fd14, [%rd36];
	fma.rn.f64 	%fd15, %fd13, %fd14, %fd12;
	st.global.f64 	[%rd6], %fd15;
	ld.global.f64 	%fd16, [%rd97+-16];
	add.s64 	%rd37, %rd36, %rd35;
	ld.global.f64 	%fd17, [%rd37];
	fma.rn.f64 	%fd18, %fd16, %fd17, %fd15;
	st.global.f64 	[%rd6], %fd18;
	ld.global.f64 	%fd19, [%rd97+-8];
	add.s64 	%rd38, %rd37, %rd35;
	ld.global.f64 	%fd20, [%rd38];
	fma.rn.f64 	%fd21, %fd19, %fd20, %fd18;
	st.global.f64 	[%rd6], %fd21;
	ld.global.f64 	%fd22, [%rd97];
	add.s64 	%rd39, %rd38, %rd35;
	ld.global.f64 	%fd23, [%rd39];
	fma.rn.f64 	%fd24, %fd22, %fd23, %fd21;
	st.global.f64 	[%rd6], %fd24;
	ld.global.f64 	%fd25, [%rd97+8];
	add.s64 	%rd40, %rd39, %rd35;
	ld.global.f64 	%fd26, [%rd40];
	fma.rn.f64 	%fd27, %fd25, %fd26, %fd24;
	st.global.f64 	[%rd6], %fd27;
	ld.global.f64 	%fd28, [%rd97+16];
	add.s64 	%rd41, %rd40, %rd35;
	ld.global.f64 	%fd29, [%rd41];
	fma.rn.f64 	%fd30, %fd28, %fd29, %fd27;
	st.global.f64 	[%rd6], %fd30;
	ld.global.f64 	%fd31, [%rd97+24];
	add.s64 	%rd42, %rd41, %rd35;
	ld.global.f64 	%fd32, [%rd42];
	fma.rn.f64 	%fd53, %fd31, %fd32, %fd30;
	st.global.f64 	[%rd6], %fd53;
	add.s64 	%rd99, %rd99, -8;
	shl.b64 	%rd43, %rd24, 6;
	add.s64 	%rd98, %rd98, %rd43;
	add.s64 	%rd97, %rd97, 64;
	setp.ne.s64 	%p3, %rd99, 0;
	@%p3 bra 	$L__BB1_3;
$L__BB1_4:
	setp.eq.s64 	%p4, %rd7, 0;
	@%p4 bra 	$L__BB1_12;
	and.b64  	%rd18, %rd24, 3;
	setp.lt.u64 	%p5, %rd7, 4;
	@%p5 bra 	$L__BB1_7;
	add.s64 	%rd44, %rd101, %rd5;
	shl.b64 	%rd45, %rd44, 3;
	add.s64 	%rd46, %rd2, %rd45;
	ld.global.f64 	%fd33, [%rd46];
	mad.lo.s64 	%rd47, %rd101, %rd24, %rd4;
	shl.b64 	%rd48, %rd47, 3;
	add.s64 	%rd49, %rd1, %rd48;
	ld.global.f64 	%fd34, [%rd49];
	fma.rn.f64 	%fd35, %fd33, %fd34, %fd53;
	st.global.f64 	[%rd6], %fd35;
	add.s64 	%rd50, %rd101, 1;
	and.b64  	%rd51, %rd50, 4294967295;
	add.s64 	%rd52, %rd51, %rd5;
	shl.b64 	%rd53, %rd52, 3;
	add.s64 	%rd54, %rd2, %rd53;
	ld.global.f64 	%fd36, [%rd54];
	mad.lo.s64 	%rd55, %rd51, %rd24, %rd4;
	shl.b64 	%rd56, %rd55, 3;
	add.s64 	%rd57, %rd1, %rd56;
	ld.global.f64 	%fd37, [%rd57];
	fma.rn.f64 	%fd38, %fd36, %fd37, %fd35;
	st.global.f64 	[%rd6], %fd38;
	add.s64 	%rd58, %rd101, 2;
	and.b64  	%rd59, %rd58, 4294967295;
	add.s64 	%rd60, %rd59, %rd5;
	shl.b64 	%rd61, %rd60, 3;
	add.s64 	%rd62, %rd2, %rd61;
	ld.global.f64 	%fd39, [%rd62];
	mad.lo.s64 	%rd63, %rd59, %rd24, %rd4;
	shl.b64 	%rd64, %rd63, 3;
	add.s64 	%rd65, %rd1, %rd64;
	ld.global.f64 	%fd40, [%rd65];
	fma.rn.f64 	%fd41, %fd39, %fd40, %fd38;
	st.global.f64 	[%rd6], %fd41;
	add.s64 	%rd66, %rd101, 3;
	and.b64  	%rd67, %rd66, 4294967295;
	add.s64 	%rd68, %rd67, %rd5;
	shl.b64 	%rd69, %rd68, 3;
	add.s64 	%rd70, %rd2, %rd69;
	ld.global.f64 	%fd42, [%rd70];
	mad.lo.s64 	%rd71, %rd67, %rd24, %rd4;
	shl.b64 	%rd72, %rd71, 3;
	add.s64 	%rd73, %rd1, %rd72;
	ld.global.f64 	%fd43, [%rd73];
	fma.rn.f64 	%fd53, %fd42, %fd43, %fd41;
	st.global.f64 	[%rd6], %fd53;
	add.s64 	%rd74, %rd101, 4;
	and.b64  	%rd101, %rd74, 4294967295;
$L__BB1_7:
	setp.eq.s64 	%p6, %rd18, 0;
	@%p6 bra 	$L__BB1_12;
	setp.eq.s64 	%p7, %rd18, 1;
	@%p7 bra 	$L__BB1_10;
	add.s64 	%rd75, %rd101, %rd5;
	shl.b64 	%rd76, %rd75, 3;
	add.s64 	%rd77, %rd2, %rd76;
	ld.global.f64 	%fd44, [%rd77];
	mad.lo.s64 	%rd78, %rd101, %rd24, %rd4;
	shl.b64 	%rd79, %rd78, 3;
	add.s64 	%rd80, %rd1, %rd79;
	ld.global.f64 	%fd45, [%rd80];
	fma.rn.f64 	%fd46, %fd44, %fd45, %fd53;
	st.global.f64 	[%rd6], %fd46;
	add.s64 	%rd81, %rd101, 1;
	and.b64  	%rd82, %rd81, 4294967295;
	add.s64 	%rd83, %rd82, %rd5;
	shl.b64 	%rd84, %rd83, 3;
	add.s64 	%rd85, %rd2, %rd84;
	ld.global.f64 	%fd47, [%rd85];
	mad.lo.s64 	%rd86, %rd82, %rd24, %rd4;
	shl.b64 	%rd87, %rd86, 3;
	add.s64 	%rd88, %rd1, %rd87;
	ld.global.f64 	%fd48, [%rd88];
	fma.rn.f64 	%fd53, %fd47, %fd48, %fd46;
	st.global.f64 	[%rd6], %fd53;
	add.s64 	%rd89, %rd101, 2;
	and.b64  	%rd101, %rd89, 4294967295;
$L__BB1_10:
	and.b64  	%rd90, %rd24, 1;
	setp.eq.b64 	%p8, %rd90, 1;
	not.pred 	%p9, %p8;
	@%p9 bra 	$L__BB1_12;
	add.s64 	%rd91, %rd101, %rd5;
	shl.b64 	%rd92, %rd91, 3;
	add.s64 	%rd93, %rd2, %rd92;
	ld.global.f64 	%fd49, [%rd93];
	mad.lo.s64 	%rd94, %rd101, %rd24, %rd4;
	shl.b64 	%rd95, %rd94, 3;
	add.s64 	%rd96, %rd1, %rd95;
	ld.global.f64 	%fd50, [%rd96];
	fma.rn.f64 	%fd51, %fd49, %fd50, %fd53;
	st.global.f64 	[%rd6], %fd51;
$L__BB1_12:
	ret;

}


// ===== COMPILED SASS (sm_100) =====

	.target	sm_100

	.elftype	@"ET_EXEC"


//--------------------- .note.nv.tkinfo           --------------------------
	.section	.note.nv.tkinfo,"",@"SHT_NOTE"
	.sectionflags	@"SHF_NOTE_NV_TKINFO"
	.tkinfo
        /*0018*/ 	.word	0x00000002
        /*0030*/ 	.string	""
        /*0030*/ 	.string	"ptxas"
        /*0030*/ 	.string	"Cuda compilation tools, release 13.0, V13.0.88"
        /*0030*/ 	.string	"Build cuda_13.0.r13.0/compiler.36424714_0"
        /*0030*/ 	.string	"-arch sm_100 -m 64 "



//--------------------- .note.nv.cuinfo           --------------------------
	.section	.note.nv.cuinfo,"",@"SHT_NOTE"
	.sectionflags	@"SHF_NOTE_NV_CUINFO"
        /*0018*/ 	.short	0x0002
        /*001a*/ 	.short	0x0064
        /*001c*/ 	.short	0x0082
	.zero		2


//--------------------- .nv.info                  --------------------------
	.section	.nv.info,"",@"SHT_CUDA_INFO"
	.align	4


	//----- nvinfo : EIATTR_REGCOUNT
	.align		4
        /*0000*/ 	.byte	0x04, 0x2f
        /*0002*/ 	.short	(.L_1 - .L_0)
	.align		4
.L_0:
        /*0004*/ 	.word	index@(_Z20matrix_mul_sp_kernelPfS_S_m)
        /*0008*/ 	.word	0x00000020


	//----- nvinfo : EIATTR_FRAME_SIZE
	.align		4
.L_1:
        /*000c*/ 	.byte	0x04, 0x11
        /*000e*/ 	.short	(.L_3 - .L_2)
	.align		4
.L_2:
        /*0010*/ 	.word	index@(_Z20matrix_mul_sp_kernelPfS_S_m)
        /*0014*/ 	.word	0x00000000


	//----- nvinfo : EIATTR_REGCOUNT
	.align		4
.L_3:
        /*0018*/ 	.byte	0x04, 0x2f
        /*001a*/ 	.short	(.L_5 - .L_4)
	.align		4
.L_4:
        /*001c*/ 	.word	index@(_Z20matrix_mul_dp_kernelPdS_S_m)
        /*0020*/ 	.word	0x0000001e


	//----- nvinfo : EIATTR_FRAME_SIZE
	.align		4
.L_5:
        /*0024*/ 	.byte	0x04, 0x11
        /*0026*/ 	.short	(.L_7 - .L_6)
	.align		4
.L_6:
        /*0028*/ 	.word	index@(_Z20matrix_mul_dp_kernelPdS_S_m)
        /*002c*/ 	.word	0x00000000


	//----- nvinfo : EIATTR_MIN_STACK_SIZE
	.align		4
.L_7:
        /*0030*/ 	.byte	0x04, 0x12
        /*0032*/ 	.short	(.L_9 - .L_8)
	.align		4
.L_8:
        /*0034*/ 	.word	index@(_Z20matrix_mul_dp_kernelPdS_S_m)
        /*0038*/ 	.word	0x00000000


	//----- nvinfo : EIATTR_MIN_STACK_SIZE
	.align		4
.L_9:
        /*003c*/ 	.byte	0x04, 0x12
        /*003e*/ 	.short	(.L_11 - .L_10)
	.align		4
.L_10:
        /*0040*/ 	.word	index@(_Z20matrix_mul_sp_kernelPfS_S_m)
        /*0044*/ 	.word	0x00000000
.L_11:


//--------------------- .nv.compat                --------------------------
	.section	.nv.compat,"",@"SHT_CUDA_COMPAT_INFO"
	.align	4
        /*0000*/ 	.byte	0x02, 0x09, 0x00, 0x00, 0x02, 0x02, 0x01, 0x00, 0x02, 0x05, 0x05, 0x00, 0x03, 0x07, 0x01, 0x01
        /*0010*/ 	.byte	0x02, 0x03, 0x00, 0x00, 0x02, 0x06, 0x01, 0x00, 0x04, 0x0b, 0x08, 0x00, 0x01, 0x00, 0x00, 0x00
        /*0020*/ 	.byte	0x00, 0x00, 0x00, 0x00


//--------------------- .nv.info._Z20matrix_mul_dp_kernelPdS_S_m --------------------------
	.section	.nv.info._Z20matrix_mul_dp_kernelPdS_S_m,"",@"SHT_CUDA_INFO"
	.sectionflags	@""
	.align	4


	//----- nvinfo : EIATTR_CUDA_API_VERSION
	.align		4
        /*0000*/ 	.byte	0x04, 0x37
        /*0002*/ 	.short	(.L_13 - .L_12)
.L_12:
        /*0004*/ 	.word	0x00000082


	//----- nvinfo : EIATTR_KPARAM_INFO
	.align		4
.L_13:
        /*0008*/ 	.byte	0x04, 0x17
        /*000a*/ 	.short	(.L_15 - .L_14)
.L_14:
        /*000c*/ 	.word	0x00000000
        /*0010*/ 	.short	0x0003
        /*0012*/ 	.short	0x0018
        /*0014*/ 	.byte	0x00, 0xf0, 0x21, 0x00


	//----- nvinfo : EIATTR_KPARAM_INFO
	.align		4
.L_15:
        /*0018*/ 	.byte	0x04, 0x17
        /*001a*/ 	.short	(.L_17 - .L_16)
.L_16:
        /*001c*/ 	.word	0x00000000
        /*0020*/ 	.short	0x0002
        /*0022*/ 	.short	0x0010
        /*0024*/ 	.byte	0x00, 0xf5, 0x21, 0x00


	//----- nvinfo : EIATTR_KPARAM_INFO
	.align		4
.L_17:
        /*0028*/ 	.byte	0x04, 0x17
        /*002a*/ 	.short	(.L_19 - .L_18)
.L_18:
        /*002c*/ 	.word	0x00000000
        /*0030*/ 	.short	0x0001
        /*0032*/ 	.short	0x0008
        /*0034*/ 	.byte	0x00, 0xf5, 0x21, 0x00


	//----- nvinfo : EIATTR_KPARAM_INFO
	.align		4
.L_19:
        /*0038*/ 	.byte	0x04, 0x17
        /*003a*/ 	.short	(.L_21 - .L_20)
.L_20:
        /*003c*/ 	.word	0x00000000
        /*0040*/ 	.short	0x0000
        /*0042*/ 	.short	0x0000
        /*0044*/ 	.byte	0x00, 0xf5, 0x21, 0x00


	//----- nvinfo : EIATTR_SPARSE_MMA_MASK
	.align		4
.L_21:
        /*0048*/ 	.byte	0x03, 0x50
        /*004a*/ 	.short	0x0000


	//----- nvinfo : EIATTR_MAXREG_COUNT
	.align		4
        /*004c*/ 	.byte	0x03, 0x1b
        /*004e*/ 	.short	0x00ff


	//----- nvinfo : EIATTR_MERCURY_ISA_VERSION
	.align		4
        /*0050*/ 	.byte	0x03, 0x5f
        /*0052*/ 	.short	0x0101


	//----- nvinfo : EIATTR_VRC_CTA_INIT_COUNT
	.align		4
        /*0054*/ 	.byte	0x02, 0x4a
	.zero		1
	.zero		1


	//----- nvinfo : EIATTR_EXIT_INSTR_OFFSETS
	.align		4
        /*0058*/ 	.byte	0x04, 0x1c
        /*005a*/ 	.short	(.L_23 - .L_22)


	//   ....[0]....
.L_22:
        /*005c*/ 	.word	0x00000110


	//   ....[1]....
        /*0060*/ 	.word	0x000006b0


	//   ....[2]....
        /*0064*/ 	.word	0x00000b10


	//   ....[3]....
        /*0068*/ 	.word	0x00000da0


	//   ....[4]....
        /*006c*/ 	.word	0x00000eb0


	//----- nvinfo : EIATTR_CBANK_PARAM_SIZE
	.align		4
.L_23:
        /*0070*/ 	.byte	0x03, 0x19
        /*0072*/ 	.short	0x0020


	//----- nvinfo : EIATTR_PARAM_CBANK
	.align		4
        /*0074*/ 	.byte	0x04, 0x0a
        /*0076*/ 	.short	(.L_25 - .L_24)
	.align		4
.L_24:
        /*0078*/ 	.word	index@(.nv.constant0._Z20matrix_mul_dp_kernelPdS_S_m)
        /*007c*/ 	.short	0x0380
        /*007e*/ 	.short	0x0020


	//----- nvinfo : EIATTR_SW_WAR
	.align		4
.L_25:
        /*0080*/ 	.byte	0x04, 0x36
        /*0082*/ 	.short	(.L_27 - .L_26)
.L_26:
        /*0084*/ 	.word	0x00000008
.L_27:


//--------------------- .nv.info._Z20matrix_mul_sp_kernelPfS_S_m --------------------------
	.section	.nv.info._Z20matrix_mul_sp_kernelPfS_S_m,"",@"SHT_CUDA_INFO"
	.sectionflags	@""
	.align	4


	//----- nvinfo : EIATTR_CUDA_API_VERSION
	.align		4
        /*0000*/ 	.byte	0x04, 0x37
        /*0002*/ 	.short	(.L_29 - .L_28)
.L_28:
        /*0004*/ 	.word	0x00000082


	//----- nvinfo : EIATTR_KPARAM_INFO
	.align		4
.L_29:
        /*0008*/ 	.byte	0x04, 0x17
        /*000a*/ 	.short	(.L_31 - .L_30)
.L_30:
        /*000c*/ 	.word	0x00000000
        /*0010*/ 	.short	0x0003
        /*0012*/ 	.short	0x0018
        /*0014*/ 	.byte	0x00, 0xf0, 0x21, 0x00


	//----- nvinfo : EIATTR_KPARAM_INFO
	.align		4
.L_31:
        /*0018*/ 	.byte	0x04, 0x17
        /*001a*/ 	.short	(.L_33 - .L_32)
.L_32:
        /*001c*/ 	.word	0x00000000
        /*0020*/ 	.short	0x0002
        /*0022*/ 	.short	0x0010
        /*0024*/ 	.byte	0x00, 0xf5, 0x21, 0x00


	//----- nvinfo : EIATTR_KPARAM_INFO
	.align		4
.L_33:
        /*0028*/ 	.byte	0x04, 0x17
        /*002a*/ 	.short	(.L_35 - .L_34)
.L_34:
        /*002c*/ 	.word	0x00000000
        /*0030*/ 	.short	0x0001
        /*0032*/ 	.short	0x0008
        /*0034*/ 	.byte	0x00, 0xf5, 0x21, 0x00


	//----- nvinfo : EIATTR_KPARAM_INFO
	.align		4
.L_35:
        /*0038*/ 	.byte	0x04, 0x17
        /*003a*/ 	.short	(.L_37 - .L_36)
.L_36:
        /*003c*/ 	.word	0x00000000
        /*0040*/ 	.short	0x0000
        /*0042*/ 	.short	0x0000
        /*0044*/ 	.byte	0x00, 0xf5, 0x21, 0x00


	//----- nvinfo : EIATTR_SPARSE_MMA_MASK
	.align		4
.L_37:
        /*0048*/ 	.byte	0x03, 0x50
        /*004a*/ 	.short	0x0000


	//----- nvinfo : EIATTR_MAXREG_COUNT
	.align		4
        /*004c*/ 	.byte	0x03, 0x1b
        /*004e*/ 	.short	0x00ff


	//----- nvinfo : EIATTR_MERCURY_ISA_VERSION
	.align		4
        /*0050*/ 	.byte	0x03, 0x5f
        /*0052*/ 	.short	0x0101


	//----- nvinfo : EIATTR_VRC_CTA_INIT_COUNT
	.align		4
        /*0054*/ 	.byte	0x02, 0x4a
	.zero		1
	.zero		1


	//----- nvinfo : EIATTR_EXIT_INSTR_OFFSETS
	.align		4
        /*0058*/ 	.byte	0x04, 0x1c
        /*005a*/ 	.short	(.L_39 - .L_38)


	//   ....[0]....
.L_38:
        /*005c*/ 	.word	0x00000110


	//   ....[1]....
        /*0060*/ 	.word	0x000006b0


	//   ....[2]....
        /*0064*/ 	.word	0x00000aa0


	//   ....[3]....
        /*0068*/ 	.word	0x00000d10


	//   ....[4]....
        /*006c*/ 	.word	0x00000e30


	//----- nvinfo : EIATTR_CBANK_PARAM_SIZE
	.align		4
.L_39:
        /*0070*/ 	.byte	0x03, 0x19
        /*0072*/ 	.short	0x0020


	//----- nvinfo : EIATTR_PARAM_CBANK
	.align		4
        /*0074*/ 	.byte	0x04, 0x0a
        /*0076*/ 	.short	(.L_41 - .L_40)
	.align		4
.L_40:
        /*0078*/ 	.word	index@(.nv.constant0._Z20matrix_mul_sp_kernelPfS_S_m)
        /*007c*/ 	.short	0x0380
        /*007e*/ 	.short	0x0020


	//----- nvinfo : EIATTR_SW_WAR
	.align		4
.L_41:
        /*0080*/ 	.byte	0x04, 0x36
        /*0082*/ 	.short	(.L_43 - .L_42)
.L_42:
        /*0084*/ 	.word	0x00000008
.L_43:


//--------------------- .nv.callgraph             --------------------------
	.section	.nv.callgraph,"",@"SHT_CUDA_CALLGRAPH"
	.align	4
	.sectionentsize	8
	.align		4
        /*0000*/ 	.word	0x00000000
	.align		4
        /*0004*/ 	.word	0xffffffff
	.align		4
        /*0008*/ 	.word	0x00000000
	.align		4
        /*000c*/ 	.word	0xfffffffe
	.align		4
        /*0010*/ 	.word	0x00000000
	.align		4
        /*0014*/ 	.word	0xfffffffd
	.align		4
        /*0018*/ 	.word	0x00000000
	.align		4
        /*001c*/ 	.word	0xfffffffc


//--------------------- .text._Z20matrix_mul_dp_kernelPdS_S_m --------------------------
	.section	.text._Z20matrix_mul_dp_kernelPdS_S_m,"ax",@progbits
	.align	128
        .global         _Z20matrix_mul_dp_kernelPdS_S_m
        .type           _Z20matrix_mul_dp_kernelPdS_S_m,@function
        .size           _Z20matrix_mul_dp_kernelPdS_S_m,(.L_x_10 - _Z20matrix_mul_dp_kernelPdS_S_m)
        .other          _Z20matrix_mul_dp_kernelPdS_S_m,@"STO_CUDA_ENTRY STV_DEFAULT"
_Z20matrix_mul_dp_kernelPdS_S_m:
.text._Z20matrix_mul_dp_kernelPdS_S_m:
[----:B------:R-:W-:Y:S01]  /*0000*/  LDC R1, c[0x0][0x37c] ;  /* 0x0000df00ff017b82 */ /* 0x000fe20000000800 */
[----:B------:R-:W0:Y:S07]  /*0010*/  S2R R0, SR_TID.Y ;  /* 0x0000000000007919 */ /* 0x000e2e0000002200 */
[----:B------:R-:W0:Y:S01]  /*0020*/  LDC R9, c[0x0][0x364] ;  /* 0x0000d900ff097b82 */ /* 0x000e220000000800 */
[----:B------:R-:W1:Y:S01]  /*0030*/  LDCU.64 UR14, c[0x0][0x398] ;  /* 0x00007300ff0e77ac */ /* 0x000e620008000a00 */
[----:B------:R-:W2:Y:S06]  /*0040*/  S2R R3, SR_TID.X ;  /* 0x0000000000037919 */ /* 0x000eac0000002100 */
[----:B------:R-:W0:Y:S08]  /*0050*/  S2UR UR4, SR_CTAID.Y ;  /* 0x00000000000479c3 */ /* 0x000e300000002600 */
[----:B------:R-:W2:Y:S08]  /*0060*/  S2UR UR5, SR_CTAID.X ;  /* 0x00000000000579c3 */ /* 0x000eb00000002500 */
[----:B------:R-:W2:Y:S01]  /*0070*/  LDC R2, c[0x0][0x360] ;  /* 0x0000d800ff027b82 */ /* 0x000ea20000000800 */
[----:B0-----:R-:W-:-:S02]  /*0080*/  IMAD R9, R9, UR4, R0 ;  /* 0x0000000409097c24 */ /* 0x001fc4000f8e0200 */
[----:B--2---:R-:W-:-:S05]  /*0090*/  IMAD R2, R2, UR5, R3 ;  /* 0x0000000502027c24 */ /* 0x004fca000f8e0203 */
[----:B------:R-:W-:Y:S02]  /*00a0*/  ISETP.GT.U32.AND P0, PT, R9, R2, PT ;  /* 0x000000020900720c */ /* 0x000fe40003f04070 */
[----:B------:R-:W-:-:S04]  /*00b0*/  SHF.R.S32.HI R3, RZ, 0x1f, R2 ;  /* 0x0000001fff037819 */ /* 0x000fc80000011402 */
[----:B------:R-:W-:-:S04]  /*00c0*/  ISETP.GT.U32.AND.EX P0, PT, RZ, R3, PT, P0 ;  /* 0x00000003ff00720c */ /* 0x000fc80003f04100 */
[----:B------:R-:W-:Y:S02]  /*00d0*/  SEL R0, R9, R2, P0 ;  /* 0x0000000209007207 */ /* 0x000fe40000000000 */
[----:B------:R-:W-:Y:S02]  /*00e0*/  SEL R4, R3, RZ, !P0 ;  /* 0x000000ff03047207 */ /* 0x000fe40004000000 */
[----:B-1----:R-:W-:-:S04]  /*00f0*/  ISETP.GE.U32.AND P0, PT, R0, UR14, PT ;  /* 0x0000000e00007c0c */ /* 0x002fc8000bf06070 */
[----:B------:R-:W-:-:S13]  /*0100*/  ISETP.GE.U32.AND.EX P0, PT, R4, UR15, PT, P0 ;  /* 0x0000000f04007c0c */ /* 0x000fda000bf06100 */
[----:B------:R-:W-:Y:S05]  /*0110*/  @P0 EXIT ;  /* 0x000000000000094d */ /* 0x000fea0003800000 */
[----:B------:R-:W0:Y:S01]  /*0120*/  LDCU.64 UR6, c[0x0][0x390] ;  /* 0x00007200ff0677ac */ /* 0x000e220008000a00 */
[C---:B------:R-:W-:Y:S01]  /*0130*/  IMAD.WIDE.U32 R4, R9.reuse, UR14, RZ ;  /* 0x0000000e09047c25 */ /* 0x040fe2000f8e00ff */
[----:B------:R-:W-:Y:S01]  /*0140*/  CS2R R10, SRZ ;  /* 0x00000000000a7805 */ /* 0x000fe2000001ff00 */
[----:B------:R-:W-:Y:S02]  /*0150*/  UISETP.GE.U32.AND UP0, UPT, UR14, 0x8, UPT ;  /* 0x000000080e00788c */ /* 0x000fe4000bf06070 */
[----:B------:R-:W-:Y:S01]  /*0160*/  IMAD R9, R9, UR15, R5 ;  /* 0x0000000f09097c24 */ /* 0x000fe2000f8e0205 */
[----:B------:R-:W-:Y:S01]  /*0170*/  IADD3 R0, P0, PT, R2, R4, RZ ;  /* 0x0000000402007210 */ /* 0x000fe20007f1e0ff */
[----:B------:R-:W-:Y:S02]  /*0180*/  ULOP3.LUT UR13, UR14, 0x7, URZ, 0xc0, !UPT ;  /* 0x000000070e0d7892 */ /* 0x000fe4000f8ec0ff */
[----:B------:R-:W-:Y:S02]  /*0190*/  UISETP.GE.U32.AND.EX UP0, UPT, UR15, URZ, UPT, UP0 ;  /* 0x000000ff0f00728c */ /* 0x000fe4000bf06100 */
[----:B------:R-:W-:Y:S01]  /*01a0*/  IMAD.X R7, R3, 0x1, R9, P0 ;  /* 0x0000000103077824 */ /* 0x000fe200000e0609 */
[----:B------:R-:W-:Y:S01]  /*01b0*/  UMOV UR4, URZ ;  /* 0x000000ff00047c82 */ /* 0x000fe20008000000 */
[----:B------:R-:W-:Y:S01]  /*01c0*/  UMOV UR5, URZ ;  /* 0x000000ff00057c82 */ /* 0x000fe20008000000 */
[----:B------:R-:W1:Y:S01]  /*01d0*/  LDCU.64 UR8, c[0x0][0x358] ;  /* 0x00006b00ff0877ac */ /* 0x000e620008000a00 */
[----:B0-----:R-:W-:-:S04]  /*01e0*/  LEA R6, P0, R0, UR6, 0x3 ;  /* 0x0000000600067c11 */ /* 0x001fc8000f8018ff */
[----:B------:R-:W-:Y:S01]  /*01f0*/  LEA.HI.X R7, R0, UR7, R7, 0x3, P0 ;  /* 0x0000000700077c11 */ /* 0x000fe200080f1c07 */
[----:B------:R-:W-:Y:S08]  /*0200*/  BRA.U !UP0, `(.L_x_0) ;  /* 0x0000000508207547 */ /* 0x000ff0000b800000 */
[----:B------:R-:W0:Y:S01]  /*0210*/  LDCU.128 UR16, c[0x0][0x380] ;  /* 0x00007000ff1077ac */ /* 0x000e220008000c00 */
[----:B------:R-:W-:Y:S01]  /*0220*/  CS2R R10, SRZ ;  /* 0x00000000000a7805 */ /* 0x000fe2000001ff00 */
[----:B------:R-:W2:Y:S01]  /*0230*/  LDCU UR5, c[0x0][0x39c] ;  /* 0x00007380ff0577ac */ /* 0x000ea20008000800 */
[----:B------:R-:W-:Y:S02]  /*0240*/  ULOP3.LUT UR4, UR14, 0xfffffff8, URZ, 0xc0, !UPT ;  /* 0xfffffff80e047892 */ /* 0x000fe4000f8ec0ff */
[----:B------:R-:W-:Y:S02]  /*0250*/  USHF.L.U64.HI UR12, UR14, 0x3, UR15 ;  /* 0x000000030e0c7899 */ /* 0x000fe4000801020f */
[----:B------:R-:W-:Y:S02]  /*0260*/  USHF.L.U32 UR11, UR14, 0x3, URZ ;  /* 0x000000030e0b7899 */ /* 0x000fe400080006ff */
[----:B------:R-:W-:Y:S01]  /*0270*/  USHF.L.U64.HI UR10, UR14, 0x6, UR15 ;  /* 0x000000060e0a7899 */ /* 0x000fe2000801020f */
[----:B------:R-:W-:Y:S01]  /*0280*/  UMOV UR6, UR4 ;  /* 0x0000000400067c82 */ /* 0x000fe20008000000 */
[----:B0-----:R-:W-:-:S02]  /*0290*/  LEA R12, P1, R4, UR16, 0x3 ;  /* 0x00000010040c7c11 */ /* 0x001fc4000f8218ff */
[----:B------:R-:W-:Y:S02]  /*02a0*/  LEA R0, P0, R2, UR18, 0x3 ;  /* 0x0000001202007c11 */ /* 0x000fe4000f8018ff */
[----:B------:R-:W-:Y:S01]  /*02b0*/  IADD3 R12, P2, PT, R12, 0x20, RZ ;  /* 0x000000200c0c7810 */ /* 0x000fe20007f5e0ff */
[----:B--2---:R-:W-:Y:S01]  /*02c0*/  UMOV UR7, UR5 ;  /* 0x0000000500077c82 */ /* 0x004fe20008000000 */
[----:B------:R-:W-:Y:S02]  /*02d0*/  LEA.HI.X R13, R4, UR17, R9, 0x3, P1 ;  /* 0x00000011040d7c11 */ /* 0x000fe400088f1c09 */
[----:B------:R-:W-:-:S03]  /*02e0*/  LEA.HI.X R15, R2, UR19, R3, 0x3, P0 ;  /* 0x00000013020f7c11 */ /* 0x000fc600080f1c03 */
[----:B------:R-:W-:-:S07]  /*02f0*/  IMAD.X R13, RZ, RZ, R13, P2 ;  /* 0x000000ffff0d7224 */ /* 0x000fce00010e060d */
.L_x_1:
[----:B------:R-:W-:Y:S01]  /*0300*/  IMAD.MOV.U32 R14, RZ, RZ, R0 ;  /* 0x000000ffff0e7224 */ /* 0x000fe200078e0000 */
[----:B-1----:R-:W2:Y:S04]  /*0310*/  LDG.E.64 R18, desc[UR8][R12.64+-0x20] ;  /* 0xffffe0080c127981 */ /* 0x002ea8000c1e1b00 */
[----:B------:R-:W2:Y:S01]  /*0320*/  LDG.E.64 R20, desc[UR8][R14.64] ;  /* 0x000000080e147981 */ /* 0x000ea2000c1e1b00 */
[----:B---3--:R-:W-:-:S04]  /*0330*/  IADD3 R16, P0, PT, R0, UR11, RZ ;  /* 0x0000000b00107c10 */ /* 0x008fc8000ff1e0ff */
[----:B------:R-:W-:Y:S01]  /*0340*/  IADD3.X R17, PT, PT, R15, UR12, RZ, P0, !PT ;  /* 0x0000000c0f117c10 */ /* 0x000fe200087fe4ff */
[----:B--2---:R-:W-:-:S07]  /*0350*/  DFMA R20, R18, R20, R10 ;  /* 0x000000141214722b */ /* 0x004fce000000000a */
[----:B------:R0:W-:Y:S04]  /*0360*/  STG.E.64 desc[UR8][R6.64], R20 ;  /* 0x0000001406007986 */ /* 0x0001e8000c101b08 */
[----:B------:R-:W2:Y:S04]  /*0370*/  LDG.E.64 R22, desc[UR8][R16.64] ;  /* 0x0000000810167981 */ /* 0x000ea8000c1e1b00 */
[----:B------:R-:W2:Y:S01]  /*0380*/  LDG.E.64 R18, desc[UR8][R12.64+-0x18] ;  /* 0xffffe8080c127981 */ /* 0x000ea2000c1e1b00 */
[----:B------:R-:W-:-:S04]  /*0390*/  IADD3 R10, P0, PT, R16, UR11, RZ ;  /* 0x0000000b100a7c10 */ /* 0x000fc8000ff1e0ff */
        /* <DEDUP_REMOVED lines=9> */
[----:B------:R-:W3:Y:S04]  /*0430*/  LDG.E.64 R26, desc[UR8][R18.64] ;  /* 0x00000008121a7981 */ /* 0x000ee8000c1e1b00 */
[----:B0-----:R-:W3:Y:S01]  /*0440*/  LDG.E.64 R20, desc[UR8][R12.64+-0x8] ;  /* 0xfffff8080c147981 */ /* 0x001ee2000c1e1b00 */
[----:B------:R-:W-:-:S04]  /*0450*/  IADD3 R16, P0, PT, R18, UR11, RZ ;  /* 0x0000000b12107c10 */ /* 0x000fc8000ff1e0ff */
[----:B------:R-:W-:Y:S01]  /*0460*/  IADD3.X R17, PT, PT, R19, UR12, RZ, P0, !PT ;  /* 0x0000000c13117c10 */ /* 0x000fe200087fe4ff */
[----:B---3--:R-:W-:-:S07]  /*0470*/  DFMA R20, R20, R26, R24 ;  /* 0x0000001a1414722b */ /* 0x008fce0000000018 */
[----:B------:R0:W-:Y:S04]  /*0480*/  STG.E.64 desc[UR8][R6.64], R20 ;  /* 0x0000001406007986 */ /* 0x0001e8000c101b08 */
[----:B------:R-:W3:Y:S04]  /*0490*/  LDG.E.64 R26, desc[UR8][R16.64] ;  /* 0x00000008101a7981 */ /* 0x000ee8000c1e1b00 */
[----:B-1----:R-:W3:Y:S01]  /*04a0*/  LDG.E.64 R22, desc[UR8][R12.64] ;  /* 0x000000080c167981 */ /* 0x002ee2000c1e1b00 */
[----:B------:R-:W-:-:S04]  /*04b0*/  IADD3 R10, P0, PT, R16, UR11, RZ ;  /* 0x0000000b100a7c10 */ /* 0x000fc8000ff1e0ff */
[----:B------:R-:W-:Y:S01]  /*04c0*/  IADD3.X R11, PT, PT, R17, UR12, RZ, P0, !PT ;  /* 0x0000000c110b7c10 */ /* 0x000fe200087fe4ff */
[----:B---3--:R-:W-:-:S07]  /*04d0*/  DFMA R22, R22, R26, R20 ;  /* 0x0000001a1616722b */ /* 0x008fce0000000014 */
[----:B------:R3:W-:Y:S04]  /*04e0*/  STG.E.64 desc[UR8][R6.64], R22 ;  /* 0x0000001606007986 */ /* 0x0007e8000c101b08 */
[----:B------:R-:W4:Y:S04]  /*04f0*/  LDG.E.64 R26, desc[UR8][R10.64] ;  /* 0x000000080a1a7981 */ /* 0x000f28000c1e1b00 */
[----:B--2---:R-:W4:Y:S01]  /*0500*/  LDG.E.64 R24, desc[UR8][R12.64+0x8] ;  /* 0x000008080c187981 */ /* 0x004f22000c1e1b00 */
[----:B------:R-:W-:-:S04]  /*0510*/  IADD3 R18, P0, PT, R10, UR11, RZ ;  /* 0x0000000b0a127c10 */ /* 0x000fc8000ff1e0ff */
[----:B------:R-:W-:Y:S01]  /*0520*/  IADD3.X R19, PT, PT, R11, UR12, RZ, P0, !PT ;  /* 0x0000000c0b137c10 */ /* 0x000fe200087fe4ff */
[----:B----4-:R-:W-:-:S07]  /*0530*/  DFMA R24, R24, R26, R22 ;  /* 0x0000001a1818722b */ /* 0x010fce0000000016 */
[----:B------:R3:W-:Y:S04]  /*0540*/  STG.E.64 desc[UR8][R6.64], R24 ;  /* 0x0000001806007986 */ /* 0x0007e8000c101b08 */
[----:B0-----:R-:W2:Y:S04]  /*0550*/  LDG.E.64 R20, desc[UR8][R18.64] ;  /* 0x0000000812147981 */ /* 0x001ea8000c1e1b00 */
[----:B------:R-:W2:Y:S01]  /*0560*/  LDG.E.64 R16, desc[UR8][R12.64+0x10] ;  /* 0x000010080c107981 */ /* 0x000ea2000c1e1b00 */
[----:B------:R-:W-:-:S04]  /*0570*/  IADD3 R26, P0, PT, R18, UR11, RZ ;  /* 0x0000000b121a7c10 */ /* 0x000fc8000ff1e0ff */
[----:B------:R-:W-:Y:S01]  /*0580*/  IADD3.X R27, PT, PT, R19, UR12, RZ, P0, !PT ;  /* 0x0000000c131b7c10 */ /* 0x000fe200087fe4ff */
[----:B--2---:R-:W-:-:S07]  /*0590*/  DFMA R16, R16, R20, R24 ;  /* 0x000000141010722b */ /* 0x004fce0000000018 */
[----:B------:R3:W-:Y:S04]  /*05a0*/  STG.E.64 desc[UR8][R6.64], R16 ;  /* 0x0000001006007986 */ /* 0x0007e8000c101b08 */
[----:B------:R-:W2:Y:S04]  /*05b0*/  LDG.E.64 R20, desc[UR8][R26.64] ;  /* 0x000000081a147981 */ /* 0x000ea8000c1e1b00 */
[----:B------:R0:W2:Y:S01]  /*05c0*/  LDG.E.64 R10, desc[UR8][R12.64+0x18] ;  /* 0x000018080c0a7981 */ /* 0x0000a2000c1e1b00 */
[----:B------:R-:W-:-:S04]  /*05d0*/  UIADD3 UR6, UP0, UPT, UR6, -0x8, URZ ;  /* 0xfffffff806067890 */ /* 0x000fc8000ff1e0ff */
[----:B------:R-:W-:Y:S02]  /*05e0*/  UIADD3.X UR7, UPT, UPT, UR7, -0x1, URZ, UP0, !UPT ;  /* 0xffffffff07077890 */ /* 0x000fe400087fe4ff */
[----:B------:R-:W-:Y:S01]  /*05f0*/  UISETP.NE.U32.AND UP0, UPT, UR6, URZ, UPT ;  /* 0x000000ff0600728c */ /* 0x000fe2000bf05070 */
[----:B------:R-:W-:-:S03]  /*0600*/  IMAD.U32 R19, RZ, RZ, UR14 ;  /* 0x0000000eff137e24 */ /* 0x000fc6000f8e00ff */
[----:B------:R-:W-:Y:S01]  /*0610*/  UISETP.NE.AND.EX UP0, UPT, UR7, URZ, UPT, UP0 ;  /* 0x000000ff0700728c */ /* 0x000fe2000bf05300 */
[----:B0-----:R-:W-:Y:S02]  /*0620*/  IADD3 R12, P1, PT, R12, 0x40, RZ ;  /* 0x000000400c0c7810 */ /* 0x001fe40007f3e0ff */
[----:B------:R-:W-:-:S03]  /*0630*/  LEA R0, P0, R19, R0, 0x6 ;  /* 0x0000000013007211 */ /* 0x000fc600078030ff */
[----:B------:R-:W-:Y:S01]  /*0640*/  IMAD.X R13, RZ, RZ, R13, P1 ;  /* 0x000000ffff0d7224 */ /* 0x000fe200008e060d */
[----:B------:R-:W-:Y:S01]  /*0650*/  IADD3.X R15, PT, PT, R15, UR10, RZ, P0, !PT ;  /* 0x0000000a0f0f7c10 */ /* 0x000fe200087fe4ff */
[----:B--2---:R-:W-:-:S07]  /*0660*/  DFMA R10, R10, R20, R16 ;  /* 0x000000140a0a722b */ /* 0x004fce0000000010 */
[----:B------:R3:W-:Y:S01]  /*0670*/  STG.E.64 desc[UR8][R6.64], R10 ;  /* 0x0000000a06007986 */ /* 0x0007e2000c101b08 */
[----:B------:R-:W-:Y:S05]  /*0680*/  BRA.U UP0, `(.L_x_1) ;  /* 0xfffffffd001c7547 */ /* 0x000fea000b83ffff */
.L_x_0:
[----:B------:R-:W-:-:S04]  /*0690*/  ISETP.NE.U32.AND P0, PT, RZ, UR13, PT ;  /* 0x0000000dff007c0c */ /* 0x000fc8000bf05070 */
[----:B------:R-:W-:-:S13]  /*06a0*/  ISETP.NE.AND.EX P0, PT, RZ, RZ, PT, P0 ;  /* 0x000000ffff00720c */ /* 0x000fda0003f05300 */
[----:B-1----:R-:W-:Y:S05]  /*06b0*/  @!P0 EXIT ;  /* 0x000000000000894d */ /* 0x002fea0003800000 */
[----:B------:R-:W-:Y:S02]  /*06c0*/  UISETP.GE.U32.AND UP0, UPT, UR13, 0x4, UPT ;  /* 0x000000040d00788c */ /* 0x000fe4000bf06070 */
[----:B------:R-:W-:Y:S02]  /*06d0*/  ULOP3.LUT UR7, UR14, 0x3, URZ, 0xc0, !UPT ;  /* 0x000000030e077892 */ /* 0x000fe4000f8ec0ff */
[----:B------:R-:W-:-:S09]  /*06e0*/  UISETP.GE.U32.AND.EX UP0, UPT, URZ, URZ, UPT, UP0 ;  /* 0x000000ffff00728c */ /* 0x000fd2000bf06100 */
[----:B------:R-:W-:Y:S05]  /*06f0*/  BRA.U !UP0, `(.L_x_2) ;  /* 0x0000000108fc7547 */ /* 0x000fea000b800000 */
[----:B------:R-:W0:Y:S01]  /*0700*/  LDCU.128 UR16, c[0x0][0x380] ;  /* 0x00007000ff1077ac */ /* 0x000e220008000c00 */
[----:B------:R-:W-:Y:S01]  /*0710*/  IMAD.U32 R13, RZ, RZ, UR4 ;  /* 0x00000004ff0d7e24 */ /* 0x000fe2000f8e00ff */
[----:B------:R-:W-:Y:S01]  /*0720*/  IADD3 R0, P0, PT, R4, UR4, RZ ;  /* 0x0000000404007c10 */ /* 0x000fe2000ff1e0ff */
[----:B------:R-:W-:Y:S02]  /*0730*/  UIMAD UR6, UR5, UR14, URZ ;  /* 0x0000000e050672a4 */ /* 0x000fe4000f8e02ff */
[----:B------:R-:W-:Y:S01]  /*0740*/  IMAD.WIDE.U32 R12, R13, UR14, R2 ;  /* 0x0000000e0d0c7c25 */ /* 0x000fe2000f8e0002 */
[----:B------:R-:W-:Y:S01]  /*0750*/  IADD3.X R15, PT, PT, R9, UR5, RZ, P0, !PT ;  /* 0x00000005090f7c10 */ /* 0x000fe200087fe4ff */
[----:B------:R-:W-:-:S06]  /*0760*/  UIMAD UR6, UR4, UR15, UR6 ;  /* 0x0000000f040672a4 */ /* 0x000fcc000f8e0206 */
[----:B------:R-:W-:Y:S01]  /*0770*/  VIADD R13, R13, UR6 ;  /* 0x000000060d0d7c36 */ /* 0x000fe20008000000 */
[----:B0-----:R-:W-:Y:S02]  /*0780*/  LEA R14, P0, R0, UR16, 0x3 ;  /* 0x00000010000e7c11 */ /* 0x001fe4000f8018ff */
[----:B---3--:R-:W-:Y:S02]  /*0790*/  LEA R16, P1, R12, UR18, 0x3 ;  /* 0x000000120c107c11 */ /* 0x008fe4000f8218ff */
[----:B------:R-:W-:Y:S02]  /*07a0*/  LEA.HI.X R15, R0, UR17, R15, 0x3, P0 ;  /* 0x00000011000f7c11 */ /* 0x000fe400080f1c0f */
[----:B------:R-:W-:-:S04]  /*07b0*/  LEA.HI.X R17, R12, UR19, R13, 0x3, P1 ;  /* 0x000000130c117c11 */ /* 0x000fc800088f1c0d */
[----:B------:R-:W2:Y:S04]  /*07c0*/  LDG.E.64 R14, desc[UR8][R14.64] ;  /* 0x000000080e0e7981 */ /* 0x000ea8000c1e1b00 */
[----:B------:R-:W2:Y:S01]  /*07d0*/  LDG.E.64 R16, desc[UR8][R16.64] ;  /* 0x0000000810107981 */ /* 0x000ea2000c1e1b00 */
[----:B------:R-:W-:-:S06]  /*07e0*/  UIADD3 UR5, UPT, UPT, UR4, 0x1, URZ ;  /* 0x0000000104057890 */ /* 0x000fcc000fffe0ff */
[----:B------:R-:W-:Y:S01]  /*07f0*/  IMAD.U32 R19, RZ, RZ, UR5 ;  /* 0x00000005ff137e24 */ /* 0x000fe2000f8e00ff */
[----:B------:R-:W-:Y:S01]  /*0800*/  IADD3 R0, P0, PT, R4, UR5, RZ ;  /* 0x0000000504007c10 */ /* 0x000fe2000ff1e0ff */
[----:B------:R-:W-:Y:S02]  /*0810*/  IMAD.U32 R21, RZ, RZ, UR5 ;  /* 0x00000005ff157e24 */ /* 0x000fe4000f8e00ff */
[----:B------:R-:W-:-:S04]  /*0820*/  IMAD.WIDE.U32 R18, R19, UR14, R2 ;  /* 0x0000000e13127c25 */ /* 0x000fc8000f8e0002 */
[----:B------:R-:W-:Y:S01]  /*0830*/  IMAD.X R13, RZ, RZ, R9, P0 ;  /* 0x000000ffff0d7224 */ /* 0x000fe200000e0609 */
[----:B------:R-:W-:Y:S01]  /*0840*/  LEA R12, P0, R0, UR16, 0x3 ;  /* 0x00000010000c7c11 */ /* 0x000fe2000f8018ff */
[----:B------:R-:W-:Y:S01]  /*0850*/  IMAD R19, R21, UR15, R19 ;  /* 0x0000000f15137c24 */ /* 0x000fe2000f8e0213 */
[----:B------:R-:W-:Y:S02]  /*0860*/  LEA R20, P1, R18, UR18, 0x3 ;  /* 0x0000001212147c11 */ /* 0x000fe4000f8218ff */
[----:B------:R-:W-:Y:S02]  /*0870*/  LEA.HI.X R13, R0, UR17, R13, 0x3, P0 ;  /* 0x00000011000d7c11 */ /* 0x000fe400080f1c0d */
[----:B------:R-:W-:Y:S01]  /*0880*/  LEA.HI.X R21, R18, UR19, R19, 0x3, P1 ;  /* 0x0000001312157c11 */ /* 0x000fe200088f1c13 */
[----:B--2---:R-:W-:-:S07]  /*0890*/  DFMA R10, R14, R16, R10 ;  /* 0x000000100e0a722b */ /* 0x004fce000000000a */
[----:B------:R0:W-:Y:S04]  /*08a0*/  STG.E.64 desc[UR8][R6.64], R10 ;  /* 0x0000000a06007986 */ /* 0x0001e8000c101b08 */
[----:B------:R-:W0:Y:S04]  /*08b0*/  LDG.E.64 R16, desc[UR8][R20.64] ;  /* 0x0000000814107981 */ /* 0x000e28000c1e1b00 */
[----:B------:R-:W0:Y:S01]  /*08c0*/  LDG.E.64 R12, desc[UR8][R12.64] ;  /* 0x000000080c0c7981 */ /* 0x000e22000c1e1b00 */
        /* <DEDUP_REMOVED lines=11> */
[----:B0-----:R-:W-:-:S07]  /*0980*/  DFMA R10, R12, R16, R10 ;  /* 0x000000100c0a722b */ /* 0x001fce000000000a */
[----:B------:R0:W-:Y:S04]  /*0990*/  STG.E.64 desc[UR8][R6.64], R10 ;  /* 0x0000000a06007986 */ /* 0x0001e8000c101b08 */
[----:B------:R-:W2:Y:S04]  /*09a0*/  LDG.E.64 R16, desc[UR8][R22.64] ;  /* 0x0000000816107981 */ /* 0x000ea8000c1e1b00 */
[----:B------:R-:W2:Y:S01]  /*09b0*/  LDG.E.64 R14, desc[UR8][R14.64] ;  /* 0x000000080e0e7981 */ /* 0x000ea2000c1e1b00 */
[----:B------:R-:W-:-:S06]  /*09c0*/  UIADD3 UR5, UPT, UPT, UR4, 0x3, URZ ;  /* 0x0000000304057890 */ /* 0x000fcc000fffe0ff */
[----:B------:R-:W-:Y:S01]  /*09d0*/  IMAD.U32 R19, RZ, RZ, UR5 ;  /* 0x00000005ff137e24 */ /* 0x000fe2000f8e00ff */
[----:B------:R-:W-:Y:S01]  /*09e0*/  IADD3 R0, P0, PT, R4, UR5, RZ ;  /* 0x0000000504007c10 */ /* 0x000fe2000ff1e0ff */
[----:B------:R-:W-:Y:S02]  /*09f0*/  IMAD.U32 R21, RZ, RZ, UR5 ;  /* 0x00000005ff157e24 */ /* 0x000fe4000f8e00ff */
[----:B------:R-:W-:Y:S01]  /*0a00*/  IMAD.WIDE.U32 R18, R19, UR14, R2 ;  /* 0x0000000e13127c25 */ /* 0x000fe2000f8e0002 */
[----:B------:R-:W-:-:S03]  /*0a10*/  LEA R12, P1, R0, UR16, 0x3 ;  /* 0x00000010000c7c11 */ /* 0x000fc6000f8218ff */
[----:B------:R-:W-:Y:S01]  /*0a20*/  IMAD.X R13, RZ, RZ, R9, P0 ;  /* 0x000000ffff0d7224 */ /* 0x000fe200000e0609 */
[----:B------:R-:W-:Y:S01]  /*0a30*/  LEA R20, P0, R18, UR18, 0x3 ;  /* 0x0000001212147c11 */ /* 0x000fe2000f8018ff */
[----:B------:R-:W-:-:S03]  /*0a40*/  IMAD R19, R21, UR15, R19 ;  /* 0x0000000f15137c24 */ /* 0x000fc6000f8e0213 */
[----:B------:R-:W-:Y:S02]  /*0a50*/  LEA.HI.X R13, R0, UR17, R13, 0x3, P1 ;  /* 0x00000011000d7c11 */ /* 0x000fe400088f1c0d */
[----:B------:R-:W-:Y:S01]  /*0a60*/  LEA.HI.X R21, R18, UR19, R19, 0x3, P0 ;  /* 0x0000001312157c11 */ /* 0x000fe200080f1c13 */
[----:B--2---:R-:W-:-:S07]  /*0a70*/  DFMA R14, R14, R16, R10 ;  /* 0x000000100e0e722b */ /* 0x004fce000000000a */
[----:B------:R1:W-:Y:S04]  /*0a80*/  STG.E.64 desc[UR8][R6.64], R14 ;  /* 0x0000000e06007986 */ /* 0x0003e8000c101b08 */
[----:B0-----:R-:W2:Y:S04]  /*0a90*/  LDG.E.64 R10, desc[UR8][R20.64] ;  /* 0x00000008140a7981 */ /* 0x001ea8000c1e1b00 */
[----:B------:R-:W2:Y:S01]  /*0aa0*/  LDG.E.64 R12, desc[UR8][R12.64] ;  /* 0x000000080c0c7981 */ /* 0x000ea2000c1e1b00 */
[----:B------:R-:W-:Y:S01]  /*0ab0*/  UIADD3 UR4, UPT, UPT, UR4, 0x4, URZ ;  /* 0x0000000404047890 */ /* 0x000fe2000fffe0ff */
[----:B------:R-:W-:Y:S01]  /*0ac0*/  UMOV UR5, URZ ;  /* 0x000000ff00057c82 */ /* 0x000fe20008000000 */
[----:B--2---:R-:W-:-:S07]  /*0ad0*/  DFMA R10, R12, R10, R14 ;  /* 0x0000000a0c0a722b */ /* 0x004fce000000000e */
[----:B------:R1:W-:Y:S04]  /*0ae0*/  STG.E.64 desc[UR8][R6.64], R10 ;  /* 0x0000000a06007986 */ /* 0x0003e8000c101b08 */
.L_x_2:
[----:B------:R-:W-:-:S04]  /*0af0*/  ISETP.NE.U32.AND P0, PT, RZ, UR7, PT ;  /* 0x00000007ff007c0c */ /* 0x000fc8000bf05070 */
[----:B------:R-:W-:-:S13]  /*0b00*/  ISETP.NE.AND.EX P0, PT, RZ, RZ, PT, P0 ;  /* 0x000000ffff00720c */ /* 0x000fda0003f05300 */
[----:B------:R-:W-:Y:S05]  /*0b10*/  @!P0 EXIT ;  /* 0x000000000000894d */ /* 0x000fea0003800000 */
[----:B------:R-:W-:-:S04]  /*0b20*/  UISETP.NE.U32.AND UP0, UPT, UR7, 0x1, UPT ;  /* 0x000000010700788c */ /* 0x000fc8000bf05070 */
[----:B------:R-:W-:-:S09]  /*0b30*/  UISETP.NE.AND.EX UP0, UPT, URZ, URZ, UPT, UP0 ;  /* 0x000000ffff00728c */ /* 0x000fd2000bf05300 */
[----:B------:R-:W-:Y:S05]  /*0b40*/  BRA.U !UP0, `(.L_x_3) ;  /* 0x0000000108847547 */ /* 0x000fea000b800000 */
[----:B------:R-:W0:Y:S01]  /*0b50*/  LDCU.128 UR16, c[0x0][0x380] ;  /* 0x00007000ff1077ac */ /* 0x000e220008000c00 */
[----:B-1----:R-:W-:Y:S01]  /*0b60*/  IMAD.U32 R15, RZ, RZ, UR4 ;  /* 0x00000004ff0f7e24 */ /* 0x002fe2000f8e00ff */
        /* <DEDUP_REMOVED lines=25> */
[----:B------:R-:W2:Y:S04]  /*0d00*/  LDG.E.64 R20, desc[UR8][R20.64] ;  /* 0x0000000814147981 */ /* 0x000ea8000c1e1b00 */
[----:B------:R-:W2:Y:S01]  /*0d10*/  LDG.E.64 R14, desc[UR8][R14.64] ;  /* 0x000000080e0e7981 */ /* 0x000ea2000c1e1b00 */
[----:B------:R-:W-:Y:S01]  /*0d20*/  UIADD3 UR4, UPT, UPT, UR4, 0x2, URZ ;  /* 0x0000000204047890 */ /* 0x000fe2000fffe0ff */
[----:B------:R-:W-:Y:S01]  /*0d30*/  UMOV UR5, URZ ;  /* 0x000000ff00057c82 */ /* 0x000fe20008000000 */
[----:B--2---:R-:W-:-:S07]  /*0d40*/  DFMA R10, R20, R14, R12 ;  /* 0x0000000e140a722b */ /* 0x004fce000000000c */
[----:B------:R0:W-:Y:S04]  /*0d50*/  STG.E.64 desc[UR8][R6.64], R10 ;  /* 0x0000000a06007986 */ /* 0x0001e8000c101b08 */
.L_x_3:
[----:B------:R-:W-:-:S04]  /*0d60*/  ULOP3.LUT UR6, UR14, 0x1, URZ, 0xc0, !UPT ;  /* 0x000000010e067892 */ /* 0x000fc8000f8ec0ff */
[----:B------:R-:W-:-:S04]  /*0d70*/  UISETP.NE.U32.AND UP0, UPT, UR6, 0x1, UPT ;  /* 0x000000010600788c */ /* 0x000fc8000bf05070 */
[----:B------:R-:W-:-:S06]  /*0d80*/  UISETP.NE.U32.AND.EX UP0, UPT, URZ, URZ, UPT, UP0 ;  /* 0x000000ffff00728c */ /* 0x000fcc000bf05100 */
[----:B------:R-:W-:-:S13]  /*0d90*/  PLOP3.LUT P0, PT, PT, PT, UP0, 0x80, 0x8 ;  /* 0x000000000008781c */ /* 0x000fda0003f0f008 */
[----:B------:R-:W-:Y:S05]  /*0da0*/  @P0 EXIT ;  /* 0x000000000000094d */ /* 0x000fea0003800000 */
[----:B------:R-:W2:Y:S01]  /*0db0*/  LDCU.128 UR16, c[0x0][0x380] ;  /* 0x00007000ff1077ac */ /* 0x000ea20008000c00 */
[----:B0-----:R-:W-:Y:S01]  /*0dc0*/  IMAD.U32 R13, RZ, RZ, UR4 ;  /* 0x00000004ff0d7e24 */ /* 0x001fe2000f8e00ff */
[----:B------:R-:W-:Y:S01]  /*0dd0*/  IADD3 R5, P0, PT, R4, UR4, RZ ;  /* 0x0000000404057c10 */ /* 0x000fe2000ff1e0ff */
[----:B------:R-:W-:Y:S02]  /*0de0*/  UIMAD UR6, UR5, UR14, URZ ;  /* 0x0000000e050672a4 */ /* 0x000fe4000f8e02ff */
[----:B------:R-:W-:Y:S01]  /*0df0*/  IMAD.WIDE.U32 R2, R13, UR14, R2 ;  /* 0x0000000e0d027c25 */ /* 0x000fe2000f8e0002 */
[----:B------:R-:W-:Y:S01]  /*0e00*/  IADD3.X R0, PT, PT, R9, UR5, RZ, P0, !PT ;  /* 0x0000000509007c10 */ /* 0x000fe200087fe4ff */
[----:B------:R-:W-:-:S06]  /*0e10*/  UIMAD UR6, UR4, UR15, UR6 ;  /* 0x0000000f040672a4 */ /* 0x000fcc000f8e0206 */
[----:B------:R-:W-:Y:S01]  /*0e20*/  VIADD R3, R3, UR6 ;  /* 0x0000000603037c36 */ /* 0x000fe20008000000 */
[C---:B--2---:R-:W-:Y:S02]  /*0e30*/  LEA R8, P1, R5.reuse, UR16, 0x3 ;  /* 0x0000001005087c11 */ /* 0x044fe4000f8218ff */
[C---:B------:R-:W-:Y:S02]  /*0e40*/  LEA R4, P0, R2.reuse, UR18, 0x3 ;  /* 0x0000001202047c11 */ /* 0x040fe4000f8018ff */
[----:B------:R-:W-:Y:S02]  /*0e50*/  LEA.HI.X R9, R5, UR17, R0, 0x3, P1 ;  /* 0x0000001105097c11 */ /* 0x000fe400088f1c00 */
[----:B------:R-:W-:-:S03]  /*0e60*/  LEA.HI.X R5, R2, UR19, R3, 0x3, P0 ;  /* 0x0000001302057c11 */ /* 0x000fc600080f1c03 */
[----:B------:R-:W2:Y:S04]  /*0e70*/  LDG.E.64 R2, desc[UR8][R8.64] ;  /* 0x0000000808027981 */ /* 0x000ea8000c1e1b00 */
[----:B------:R-:W2:Y:S02]  /*0e80*/  LDG.E.64 R4, desc[UR8][R4.64] ;  /* 0x0000000804047981 */ /* 0x000ea4000c1e1b00 */
[----:B--2---:R-:W-:-:S07]  /*0e90*/  DFMA R2, R2, R4, R10 ;  /* 0x000000040202722b */ /* 0x004fce000000000a */
[----:B------:R-:W-:Y:S01]  /*0ea0*/  STG.E.64 desc[UR8][R6.64], R2 ;  /* 0x0000000206007986 */ /* 0x000fe2000c101b08 */
[----:B------:R-:W-:Y:S05]  /*0eb0*/  EXIT ;  /* 0x000000000000794d */ /* 0x000fea0003800000 */
.L_x_4:
[----:B------:R-:W-:-:S00]  /*0ec0*/  BRA `(.L_x_4) ;  /* 0xfffffffc00fc7947 */ /* 0x000fc0000383ffff */
[----:B------:R-:W-:-:S00]  /*0ed0*/  NOP ;  /* 0x0000000000007918 */ /* 0x000fc00000000000 */
        /* <DEDUP_REMOVED lines=10> */
.L_x_10:


//--------------------- .text._Z20matrix_mul_sp_kernelPfS_S_m --------------------------
	.section	.text._Z20matrix_mul_sp_kernelPfS_S_m,"ax",@progbits
	.align	128
        .global         _Z20matrix_mul_sp_kernelPfS_S_m
        .type           _Z20matrix_mul_sp_kernelPfS_S_m,@function
        .size           _Z20matrix_mul_sp_kernelPfS_S_m,(.L_x_11 - _Z20matrix_mul_sp_kernelPfS_S_m)
        .other          _Z20matrix_mul_sp_kernelPfS_S_m,@"STO_CUDA_ENTRY STV_DEFAULT"
_Z20matrix_mul_sp_kernelPfS_S_m:
.text._Z20matrix_mul_sp_kernelPfS_S_m:
[----:B------:R-:W-:Y:S01]  /*0000*/  LDC R1, c[0x0][0x37c] ;  /* 0x0000df00ff017b82 */ /* 0x000fe20000000800 */
[----:B------:R-:W0:Y:S07]  /*0010*/  S2R R0, SR_TID.Y ;  /* 0x0000000000007919 */ /* 0x000e2e0000002200 */
[----:B------:R-:W0:Y:S01]  /*0020*/  LDC R3, c[0x0][0x364] ;  /* 0x0000d900ff037b82 */ /* 0x000e220000000800 */
[----:B------:R-:W1:Y:S07]  /*0030*/  S2R R13, SR_TID.X ;  /* 0x00000000000d7919 */ /* 0x000e6e0000002100 */
[----:B------:R-:W0:Y:S08]  /*0040*/  S2UR UR4, SR_CTAID.Y ;  /* 0x00000000000479c3 */ /* 0x000e300000002600 */
[----:B------:R-:W1:Y:S08]  /*0050*/  S2UR UR5, SR_CTAID.X ;  /* 0x00000000000579c3 */ /* 0x000e700000002500 */
[----:B------:R-:W1:Y:S08]  /*0060*/  LDC R12, c[0x0][0x360] ;  /* 0x0000d800ff0c7b82 */ /* 0x000e700000000800 */
[----:B------:R-:W2:Y:S01]  /*0070*/  LDC.64 R10, c[0x0][0x398] ;  /* 0x0000e600ff0a7b82 */ /* 0x000ea20000000a00 */
[----:B0-----:R-:W-:-:S02]  /*0080*/  IMAD R3, R3, UR4, R0 ;  /* 0x0000000403037c24 */ /* 0x001fc4000f8e0200 */
[----:B-1----:R-:W-:-:S05]  /*0090*/  IMAD R12, R12, UR5, R13 ;  /* 0x000000050c0c7c24 */ /* 0x002fca000f8e020d */
[----:B------:R-:W-:Y:S02]  /*00a0*/  ISETP.GT.U32.AND P0, PT, R3, R12, PT ;  /* 0x0000000c0300720c */ /* 0x000fe40003f04070 */
[----:B------:R-:W-:-:S04]  /*00b0*/  SHF.R.S32.HI R13, RZ, 0x1f, R12 ;  /* 0x0000001fff0d7819 */ /* 0x000fc8000001140c */
[----:B------:R-:W-:-:S04]  /*00c0*/  ISETP.GT.U32.AND.EX P0, PT, RZ, R13, PT, P0 ;  /* 0x0000000dff00720c */ /* 0x000fc80003f04100 */
[----:B------:R-:W-:Y:S02]  /*00d0*/  SEL R5, R3, R12, P0 ;  /* 0x0000000c03057207 */ /* 0x000fe40000000000 */
[----:B------:R-:W-:Y:S02]  /*00e0*/  SEL R0, R13, RZ, !P0 ;  /* 0x000000ff0d007207 */ /* 0x000fe40004000000 */
[----:B--2---:R-:W-:-:S04]  /*00f0*/  ISETP.GE.U32.AND P0, PT, R5, R10, PT ;  /* 0x0000000a0500720c */ /* 0x004fc80003f06070 */
[----:B------:R-:W-:-:S13]  /*0100*/  ISETP.GE.U32.AND.EX P0, PT, R0, R11, PT, P0 ;  /* 0x0000000b0000720c */ /* 0x000fda0003f06100 */
[----:B------:R-:W-:Y:S05]  /*0110*/  @P0 EXIT ;  /* 0x000000000000094d */ /* 0x000fea0003800000 */
[----:B------:R-:W0:Y:S01]  /*0120*/  LDCU.64 UR6, c[0x0][0x390] ;  /* 0x00007200ff0677ac */ /* 0x000e220008000a00 */
[C---:B------:R-:W-:Y:S01]  /*0130*/  IMAD.WIDE.U32 R14, R3.reuse, R10, RZ ;  /* 0x0000000a030e7225 */ /* 0x040fe200078e00ff */
[C---:B------:R-:W-:Y:S02]  /*0140*/  ISETP.GE.U32.AND P1, PT, R10.reuse, 0x8, PT ;  /* 0x000000080a00780c */ /* 0x040fe40003f26070 */
[----:B------:R-:W-:Y:S01]  /*0150*/  LOP3.LUT R0, R10, 0x7, RZ, 0xc0, !PT ;  /* 0x000000070a007812 */ /* 0x000fe200078ec0ff */
[----:B------:R-:W-:Y:S01]  /*0160*/  IMAD R2, R3, R11, R15 ;  /* 0x0000000b03027224 */ /* 0x000fe200078e020f */
[----:B------:R-:W-:Y:S01]  /*0170*/  ISETP.GE.U32.AND.EX P1, PT, R11, RZ, PT, P1 ;  /* 0x000000ff0b00720c */ /* 0x000fe20003f26110 */
[----:B------:R-:W-:Y:S01]  /*0180*/  UMOV UR4, URZ ;  /* 0x000000ff00047c82 */ /* 0x000fe20008000000 */
[----:B------:R-:W-:Y:S01]  /*0190*/  IADD3 R3, P2, PT, R12, R14, RZ ;  /* 0x0000000e0c037210 */ /* 0x000fe20007f5e0ff */
[----:B------:R-:W-:Y:S01]  /*01a0*/  IMAD.MOV.U32 R23, RZ, RZ, RZ ;  /* 0x000000ffff177224 */ /* 0x000fe200078e00ff */
[----:B------:R-:W-:-:S03]  /*01b0*/  ISETP.NE.U32.AND P0, PT, R0, RZ, PT ;  /* 0x000000ff0000720c */ /* 0x000fc60003f05070 */
[----:B------:R-:W-:Y:S01]  /*01c0*/  IMAD.X R4, R13, 0x1, R2, P2 ;  /* 0x000000010d047824 */ /* 0x000fe200010e0602 */
[----:B------:R-:W-:Y:S02]  /*01d0*/  ISETP.NE.AND.EX P0, PT, RZ, RZ, PT, P0 ;  /* 0x000000ffff00720c */ /* 0x000fe40003f05300 */
[----:B0-----:R-:W-:-:S04]  /*01e0*/  LEA R16, P2, R3, UR6, 0x2 ;  /* 0x0000000603107c11 */ /* 0x001fc8000f8410ff */
[----:B------:R-:W-:Y:S01]  /*01f0*/  LEA.HI.X R17, R3, UR7, R4, 0x2, P2 ;  /* 0x0000000703117c11 */ /* 0x000fe200090f1404 */
[----:B------:R-:W0:Y:S01]  /*0200*/  LDCU.64 UR6, c[0x0][0x358] ;  /* 0x00006b00ff0677ac */ /* 0x000e220008000a00 */
[----:B------:R-:W-:Y:S01]  /*0210*/  IMAD.MOV.U32 R4, RZ, RZ, RZ ;  /* 0x000000ffff047224 */ /* 0x000fe200078e00ff */
[----:B------:R-:W-:Y:S06]  /*0220*/  @!P1 BRA `(.L_x_5) ;  /* 0x0000000400209947 */ /* 0x000fec0003800000 */
[----:B------:R-:W1:Y:S01]  /*0230*/  LDCU.128 UR8, c[0x0][0x380] ;  /* 0x00007000ff0877ac */ /* 0x000e620008000c00 */
[C---:B------:R-:W-:Y:S01]  /*0240*/  LOP3.LUT R4, R10.reuse, 0xfffffff8, RZ, 0xc0, !PT ;  /* 0xfffffff80a047812 */ /* 0x040fe200078ec0ff */
[C---:B------:R-:W-:Y:S01]  /*0250*/  IMAD.SHL.U32 R27, R10.reuse, 0x4, RZ ;  /* 0x000000040a1b7824 */ /* 0x040fe200078e00ff */
[C-C-:B------:R-:W-:Y:S01]  /*0260*/  SHF.L.U64.HI R7, R10.reuse, 0x5, R11.reuse ;  /* 0x000000050a077819 */ /* 0x140fe2000001020b */
[----:B------:R-:W2:Y:S01]  /*0270*/  LDCU UR4, c[0x0][0x39c] ;  /* 0x00007380ff0477ac */ /* 0x000ea20008000800 */
[----:B------:R-:W-:Y:S01]  /*0280*/  SHF.L.U64.HI R9, R10, 0x2, R11 ;  /* 0x000000020a097819 */ /* 0x000fe2000001020b */
[----:B------:R-:W-:Y:S02]  /*0290*/  IMAD.MOV.U32 R23, RZ, RZ, RZ ;  /* 0x000000ffff177224 */ /* 0x000fe400078e00ff */
[----:B------:R-:W-:Y:S01]  /*02a0*/  IMAD.MOV.U32 R3, RZ, RZ, R4 ;  /* 0x000000ffff037224 */ /* 0x000fe200078e0004 */
[----:B-1----:R-:W-:Y:S02]  /*02b0*/  LEA R5, P1, R12, UR10, 0x2 ;  /* 0x0000000a0c057c11 */ /* 0x002fe4000f8210ff */
[----:B------:R-:W-:-:S02]  /*02c0*/  LEA R18, P2, R14, UR8, 0x2 ;  /* 0x000000080e127c11 */ /* 0x000fc4000f8410ff */
[----:B------:R-:W-:Y:S01]  /*02d0*/  LEA.HI.X R6, R12, UR11, R13, 0x2, P1 ;  /* 0x0000000b0c067c11 */ /* 0x000fe200088f140d */
[----:B--2---:R-:W-:Y:S01]  /*02e0*/  IMAD.U32 R8, RZ, RZ, UR4 ;  /* 0x00000004ff087e24 */ /* 0x004fe2000f8e00ff */
[----:B------:R-:W-:Y:S02]  /*02f0*/  LEA.HI.X R19, R14, UR9, R2, 0x2, P2 ;  /* 0x000000090e137c11 */ /* 0x000fe400090f1402 */
[----:B------:R-:W-:-:S05]  /*0300*/  IADD3 R18, P1, PT, R18, 0x10, RZ ;  /* 0x0000001012127810 */ /* 0x000fca0007f3e0ff */
[----:B------:R-:W-:-:S08]  /*0310*/  IMAD.X R19, RZ, RZ, R19, P1 ;  /* 0x000000ffff137224 */ /* 0x000fd000008e0613 */
.L_x_6:
[----:B------:R-:W-:Y:S01]  /*0320*/  IMAD.MOV.U32 R24, RZ, RZ, R5 ;  /* 0x000000ffff187224 */ /* 0x000fe200078e0005 */
[----:B0-----:R-:W2:Y:S01]  /*0330*/  LDG.E R22, desc[UR6][R18.64+-0x10] ;  /* 0xfffff00612167981 */ /* 0x001ea2000c1e1900 */
[----:B------:R-:W-:-:S05]  /*0340*/  IMAD.MOV.U32 R25, RZ, RZ, R6 ;  /* 0x000000ffff197224 */ /* 0x000fca00078e0006 */
[----:B------:R-:W2:Y:S01]  /*0350*/  LDG.E R21, desc[UR6][R24.64] ;  /* 0x0000000618157981 */ /* 0x000ea2000c1e1900 */
[----:B------:R-:W-:Y:S01]  /*0360*/  IADD3 R20, P1, PT, R5, R27, RZ ;  /* 0x0000001b05147210 */ /* 0x000fe20007f3e0ff */
[----:B-12---:R-:W-:-:S04]  /*0370*/  FFMA R29, R22, R21, R23 ;  /* 0x00000015161d7223 */ /* 0x006fc80000000017 */
[----:B------:R-:W-:Y:S01]  /*0380*/  IMAD.X R21, R6, 0x1, R9, P1 ;  /* 0x0000000106157824 */ /* 0x000fe200008e0609 */
[----:B------:R0:W-:Y:S04]  /*0390*/  STG.E desc[UR6][R16.64], R29 ;  /* 0x0000001d10007986 */ /* 0x0001e8000c101906 */
[----:B------:R-:W2:Y:S04]  /*03a0*/  LDG.E R23, desc[UR6][R20.64] ;  /* 0x0000000614177981 */ /* 0x000ea8000c1e1900 */
[----:B------:R-:W2:Y:S01]  /*03b0*/  LDG.E R26, desc[UR6][R18.64+-0xc] ;  /* 0xfffff406121a7981 */ /* 0x000ea2000c1e1900 */
[----:B------:R-:W-:Y:S01]  /*03c0*/  IADD3 R22, P1, PT, R20, R27, RZ ;  /* 0x0000001b14167210 */ /* 0x000fe20007f3e0ff */
[----:B--2---:R-:W-:-:S04]  /*03d0*/  FFMA R26, R26, R23, R29 ;  /* 0x000000171a1a7223 */ /* 0x004fc8000000001d */
        /* <DEDUP_REMOVED lines=8> */
[----:B0-----:R-:W3:Y:S04]  /*0460*/  LDG.E R29, desc[UR6][R24.64] ;  /* 0x00000006181d7981 */ /* 0x001ee8000c1e1900 */
[----:B------:R-:W3:Y:S01]  /*0470*/  LDG.E R21, desc[UR6][R18.64+-0x4] ;  /* 0xfffffc0612157981 */ /* 0x000ee2000c1e1900 */
[----:B------:R-:W-:Y:S01]  /*0480*/  IADD3 R20, P1, PT, R24, R27, RZ ;  /* 0x0000001b18147210 */ /* 0x000fe20007f3e0ff */
[----:B---3--:R-:W-:-:S04]  /*0490*/  FFMA R29, R21, R29, R28 ;  /* 0x0000001d151d7223 */ /* 0x008fc8000000001c */
[----:B------:R-:W-:Y:S01]  /*04a0*/  IMAD.X R21, R25, 0x1, R9, P1 ;  /* 0x0000000119157824 */ /* 0x000fe200008e0609 */
[----:B------:R0:W-:Y:S04]  /*04b0*/  STG.E desc[UR6][R16.64], R29 ;  /* 0x0000001d10007986 */ /* 0x0001e8000c101906 */
[----:B------:R-:W3:Y:S04]  /*04c0*/  LDG.E R23, desc[UR6][R20.64] ;  /* 0x0000000614177981 */ /* 0x000ee8000c1e1900 */
[----:B-1----:R-:W3:Y:S01]  /*04d0*/  LDG.E R26, desc[UR6][R18.64] ;  /* 0x00000006121a7981 */ /* 0x002ee2000c1e1900 */
[----:B------:R-:W-:Y:S01]  /*04e0*/  IADD3 R22, P1, PT, R20, R27, RZ ;  /* 0x0000001b14167210 */ /* 0x000fe20007f3e0ff */
[----:B---3--:R-:W-:-:S04]  /*04f0*/  FFMA R26, R26, R23, R29 ;  /* 0x000000171a1a7223 */ /* 0x008fc8000000001d */
[----:B------:R-:W-:Y:S01]  /*0500*/  IMAD.X R23, R21, 0x1, R9, P1 ;  /* 0x0000000115177824 */ /* 0x000fe200008e0609 */
[----:B------:R1:W-:Y:S04]  /*0510*/  STG.E desc[UR6][R16.64], R26 ;  /* 0x0000001a10007986 */ /* 0x0003e8000c101906 */
[----:B--2---:R-:W2:Y:S04]  /*0520*/  LDG.E R28, desc[UR6][R22.64] ;  /* 0x00000006161c7981 */ /* 0x004ea8000c1e1900 */
[----:B------:R-:W2:Y:S01]  /*0530*/  LDG.E R25, desc[UR6][R18.64+0x4] ;  /* 0x0000040612197981 */ /* 0x000ea2000c1e1900 */
[----:B------:R-:W-:Y:S01]  /*0540*/  IADD3 R24, P1, PT, R22, R27, RZ ;  /* 0x0000001b16187210 */ /* 0x000fe20007f3e0ff */
[----:B--2---:R-:W-:-:S04]  /*0550*/  FFMA R28, R25, R28, R26 ;  /* 0x0000001c191c7223 */ /* 0x004fc8000000001a */
[----:B------:R-:W-:Y:S01]  /*0560*/  IMAD.X R25, R23, 0x1, R9, P1 ;  /* 0x0000000117197824 */ /* 0x000fe200008e0609 */
[----:B------:R1:W-:Y:S04]  /*0570*/  STG.E desc[UR6][R16.64], R28 ;  /* 0x0000001c10007986 */ /* 0x0003e8000c101906 */
[----:B0-----:R-:W2:Y:S04]  /*0580*/  LDG.E R29, desc[UR6][R24.64] ;  /* 0x00000006181d7981 */ /* 0x001ea8000c1e1900 */
[----:B------:R-:W2:Y:S01]  /*0590*/  LDG.E R21, desc[UR6][R18.64+0x8] ;  /* 0x0000080612157981 */ /* 0x000ea2000c1e1900 */
[----:B------:R-:W-:Y:S01]  /*05a0*/  IADD3 R20, P1, PT, R24, R27, RZ ;  /* 0x0000001b18147210 */ /* 0x000fe20007f3e0ff */
[----:B--2---:R-:W-:-:S04]  /*05b0*/  FFMA R29, R21, R29, R28 ;  /* 0x0000001d151d7223 */ /* 0x004fc8000000001c */
[----:B------:R-:W-:Y:S01]  /*05c0*/  IMAD.X R21, R25, 0x1, R9, P1 ;  /* 0x0000000119157824 */ /* 0x000fe200008e0609 */
[----:B------:R1:W-:Y:S04]  /*05d0*/  STG.E desc[UR6][R16.64], R29 ;  /* 0x0000001d10007986 */ /* 0x0003e8000c101906 */
[----:B------:R-:W2:Y:S04]  /*05e0*/  LDG.E R20, desc[UR6][R20.64] ;  /* 0x0000000614147981 */ /* 0x000ea8000c1e1900 */
[----:B------:R0:W2:Y:S01]  /*05f0*/  LDG.E R22, desc[UR6][R18.64+0xc] ;  /* 0x00000c0612167981 */ /* 0x0000a2000c1e1900 */
[----:B------:R-:W-:-:S04]  /*0600*/  IADD3 R3, P1, PT, R3, -0x8, RZ ;  /* 0xfffffff803037810 */ /* 0x000fc80007f3e0ff */
[----:B------:R-:W-:Y:S02]  /*0610*/  IADD3.X R8, PT, PT, R8, -0x1, RZ, P1, !PT ;  /* 0xffffffff08087810 */ /* 0x000fe40000ffe4ff */
[----:B------:R-:W-:-:S04]  /*0620*/  ISETP.NE.U32.AND P1, PT, R3, RZ, PT ;  /* 0x000000ff0300720c */ /* 0x000fc80003f25070 */
[----:B------:R-:W-:Y:S02]  /*0630*/  ISETP.NE.AND.EX P1, PT, R8, RZ, PT, P1 ;  /* 0x000000ff0800720c */ /* 0x000fe40003f25310 */
[----:B------:R-:W-:Y:S02]  /*0640*/  LEA R5, P2, R10, R5, 0x5 ;  /* 0x000000050a057211 */ /* 0x000fe400078428ff */
[----:B0-----:R-:W-:-:S03]  /*0650*/  IADD3 R18, P3, PT, R18, 0x20, RZ ;  /* 0x0000002012127810 */ /* 0x001fc60007f7e0ff */
[----:B------:R-:W-:Y:S02]  /*0660*/  IMAD.X R6, R6, 0x1, R7, P2 ;  /* 0x0000000106067824 */ /* 0x000fe400010e0607 */
[----:B------:R-:W-:Y:S02]  /*0670*/  IMAD.X R19, RZ, RZ, R19, P3 ;  /* 0x000000ffff137224 */ /* 0x000fe400018e0613 */
[----:B--2---:R-:W-:-:S05]  /*0680*/  FFMA R23, R22, R20, R29 ;  /* 0x0000001416177223 */ /* 0x004fca000000001d */
[----:B------:R1:W-:Y:S01]  /*0690*/  STG.E desc[UR6][R16.64], R23 ;  /* 0x0000001710007986 */ /* 0x0003e2000c101906 */
[----:B------:R-:W-:Y:S05]  /*06a0*/  @P1 BRA `(.L_x_6) ;  /* 0xfffffffc001c1947 */ /* 0x000fea000383ffff */
.L_x_5:
[----:B0-----:R-:W-:Y:S05]  /*06b0*/  @!P0 EXIT ;  /* 0x000000000000894d */ /* 0x001fea0003800000 */
[----:B------:R-:W-:Y:S02]  /*06c0*/  ISETP.GE.U32.AND P1, PT, R0, 0x4, PT ;  /* 0x000000040000780c */ /* 0x000fe40003f26070 */
[----:B------:R-:W-:Y:S02]  /*06d0*/  LOP3.LUT R3, R10, 0x3, RZ, 0xc0, !PT ;  /* 0x000000030a037812 */ /* 0x000fe400078ec0ff */
[----:B------:R-:W-:Y:S02]  /*06e0*/  ISETP.GE.U32.AND.EX P1, PT, RZ, RZ, PT, P1 ;  /* 0x000000ffff00720c */ /* 0x000fe40003f26110 */
[----:B------:R-:W-:-:S04]  /*06f0*/  ISETP.NE.U32.AND P0, PT, R3, RZ, PT ;  /* 0x000000ff0300720c */ /* 0x000fc80003f05070 */
[----:B------:R-:W-:-:S07]  /*0700*/  ISETP.NE.AND.EX P0, PT, RZ, RZ, PT, P0 ;  /* 0x000000ffff00720c */ /* 0x000fce0003f05300 */
[----:B------:R-:W-:Y:S06]  /*0710*/  @!P1 BRA `(.L_x_7) ;  /* 0x0000000000e09947 */ /* 0x000fec0003800000 */
[----:B------:R-:W0:Y:S01]  /*0720*/  LDCU.128 UR8, c[0x0][0x380] ;  /* 0x00007000ff0877ac */ /* 0x000e220008000c00 */
[----:B------:R-:W-:Y:S01]  /*0730*/  IMAD R5, R10, UR4, RZ ;  /* 0x000000040a057c24 */ /* 0x000fe2000f8e02ff */
[C---:B------:R-:W-:Y:S01]  /*0740*/  IADD3 R0, P1, PT, R4.reuse, R14, RZ ;  /* 0x0000000e04007210 */ /* 0x040fe20007f3e0ff */
[----:B------:R-:W-:-:S03]  /*0750*/  IMAD.WIDE.U32 R6, R4, R10, R12 ;  /* 0x0000000a04067225 */ /* 0x000fc600078e000c */
[----:B------:R-:W-:Y:S01]  /*0760*/  IADD3.X R9, PT, PT, R2, UR4, RZ, P1, !PT ;  /* 0x0000000402097c10 */ /* 0x000fe20008ffe4ff */
[----:B------:R-:W-:-:S04]  /*0770*/  IMAD R5, R4, R11, R5 ;  /* 0x0000000b04057224 */ /* 0x000fc800078e0205 */
[----:B------:R-:W-:Y:S01]  /*0780*/  IMAD.IADD R5, R7, 0x1, R5 ;  /* 0x0000000107057824 */ /* 0x000fe200078e0205 */
[----:B0-----:R-:W-:Y:S02]  /*0790*/  LEA R24, P1, R0, UR8, 0x2 ;  /* 0x0000000800187c11 */ /* 0x001fe4000f8210ff */
[----:B------:R-:W-:Y:S02]  /*07a0*/  LEA R18, P2, R6, UR10, 0x2 ;  /* 0x0000000a06127c11 */ /* 0x000fe4000f8410ff */
[----:B------:R-:W-:Y:S02]  /*07b0*/  LEA.HI.X R25, R0, UR9, R9, 0x2, P1 ;  /* 0x0000000900197c11 */ /* 0x000fe400088f1409 */
[----:B------:R-:W-:-:S03]  /*07c0*/  LEA.HI.X R19, R6, UR11, R5, 0x2, P2 ;  /* 0x0000000b06137c11 */ /* 0x000fc600090f1405 */
[----:B------:R-:W2:Y:S04]  /*07d0*/  LDG.E R24, desc[UR6][R24.64] ;  /* 0x0000000618187981 */ /* 0x000ea8000c1e1900 */
[----:B------:R-:W2:Y:S01]  /*07e0*/  LDG.E R18, desc[UR6][R18.64] ;  /* 0x0000000612127981 */ /* 0x000ea2000c1e1900 */
[----:B------:R-:W-:-:S04]  /*07f0*/  VIADD R5, R4, 0x1 ;  /* 0x0000000104057836 */ /* 0x000fc80000000000 */
[C---:B------:R-:W-:Y:S01]  /*0800*/  IMAD.WIDE.U32 R8, R5.reuse, R10, R12 ;  /* 0x0000000a05087225 */ /* 0x040fe200078e000c */
[----:B------:R-:W-:-:S03]  /*0810*/  IADD3 R0, P1, PT, R5, R14, RZ ;  /* 0x0000000e05007210 */ /* 0x000fc60007f3e0ff */
[----:B------:R-:W-:Y:S01]  /*0820*/  IMAD R5, R5, R11, R9 ;  /* 0x0000000b05057224 */ /* 0x000fe200078e0209 */
[----:B------:R-:W-:Y:S01]  /*0830*/  LEA R6, P2, R8, UR10, 0x2 ;  /* 0x0000000a08067c11 */ /* 0x000fe2000f8410ff */
[----:B------:R-:W-:Y:S01]  /*0840*/  IMAD.X R7, RZ, RZ, R2, P1 ;  /* 0x000000ffff077224 */ /* 0x000fe200008e0602 */
[----:B------:R-:W-:-:S04]  /*0850*/  LEA R20, P1, R0, UR8, 0x2 ;  /* 0x0000000800147c11 */ /* 0x000fc8000f8210ff */
[----:B------:R-:W-:Y:S02]  /*0860*/  LEA.HI.X R21, R0, UR9, R7, 0x2, P1 ;  /* 0x0000000900157c11 */ /* 0x000fe400088f1407 */
[----:B------:R-:W-:Y:S01]  /*0870*/  LEA.HI.X R7, R8, UR11, R5, 0x2, P2 ;  /* 0x0000000b08077c11 */ /* 0x000fe200090f1405 */
[----:B--2---:R-:W-:-:S05]  /*0880*/  FFMA R5, R24, R18, R23 ;  /* 0x0000001218057223 */ /* 0x004fca0000000017 */
[----:B------:R0:W-:Y:S04]  /*0890*/  STG.E desc[UR6][R16.64], R5 ;  /* 0x0000000510007986 */ /* 0x0001e8000c101906 */
[----:B------:R-:W0:Y:S04]  /*08a0*/  LDG.E R20, desc[UR6][R20.64] ;  /* 0x0000000614147981 */ /* 0x000e28000c1e1900 */
[----:B------:R-:W0:Y:S01]  /*08b0*/  LDG.E R6, desc[UR6][R6.64] ;  /* 0x0000000606067981 */ /* 0x000e22000c1e1900 */
[----:B------:R-:W-:-:S04]  /*08c0*/  VIADD R9, R4, 0x2 ;  /* 0x0000000204097836 */ /* 0x000fc80000000000 */
[C---:B------:R-:W-:Y:S01]  /*08d0*/  IMAD.WIDE.U32 R18, R9.reuse, R10, R12 ;  /* 0x0000000a09127225 */ /* 0x040fe200078e000c */
[----:B------:R-:W-:-:S03]  /*08e0*/  IADD3 R0, P1, PT, R9, R14, RZ ;  /* 0x0000000e09007210 */ /* 0x000fc60007f3e0ff */
[----:B------:R-:W-:Y:S01]  /*08f0*/  IMAD R9, R9, R11, R19 ;  /* 0x0000000b09097224 */ /* 0x000fe200078e0213 */
[----:B------:R-:W-:Y:S01]  /*0900*/  LEA R8, P2, R18, UR10, 0x2 ;  /* 0x0000000a12087c11 */ /* 0x000fe2000f8410ff */
[----:B------:R-:W-:Y:S01]  /*0910*/  IMAD.X R19, RZ, RZ, R2, P1 ;  /* 0x000000ffff137224 */ /* 0x000fe200008e0602 */
[----:B------:R-:W-:Y:S02]  /*0920*/  LEA R22, P1, R0, UR8, 0x2 ;  /* 0x0000000800167c11 */ /* 0x000fe4000f8210ff */
[----:B------:R-:W-:Y:S02]  /*0930*/  LEA.HI.X R9, R18, UR11, R9, 0x2, P2 ;  /* 0x0000000b12097c11 */ /* 0x000fe400090f1409 */
[----:B-1----:R-:W-:Y:S01]  /*0940*/  LEA.HI.X R23, R0, UR9, R19, 0x2, P1 ;  /* 0x0000000900177c11 */ /* 0x002fe200088f1413 */
[----:B0-----:R-:W-:-:S05]  /*0950*/  FFMA R5, R20, R6, R5 ;  /* 0x0000000614057223 */ /* 0x001fca0000000005 */
        /* <DEDUP_REMOVED lines=11> */
[----:B------:R-:W-:Y:S01]  /*0a10*/  LEA.HI.X R7, R0, UR9, R21, 0x2, P2 ;  /* 0x0000000900077c11 */ /* 0x000fe200090f1415 */
[----:B0-----:R-:W-:-:S05]  /*0a20*/  FFMA R5, R22, R8, R5 ;  /* 0x0000000816057223 */ /* 0x001fca0000000005 */
[----:B------:R0:W-:Y:S04]  /*0a30*/  STG.E desc[UR6][R16.64], R5 ;  /* 0x0000000510007986 */ /* 0x0001e8000c101906 */
[----:B------:R-:W2:Y:S04]  /*0a40*/  LDG.E R18, desc[UR6][R18.64] ;  /* 0x0000000612127981 */ /* 0x000ea8000c1e1900 */
[----:B------:R-:W2:Y:S01]  /*0a50*/  LDG.E R6, desc[UR6][R6.64] ;  /* 0x0000000606067981 */ /* 0x000ea2000c1e1900 */
[----:B------:R-:W-:Y:S01]  /*0a60*/  VIADD R4, R4, 0x4 ;  /* 0x0000000404047836 */ /* 0x000fe20000000000 */
[----:B------:R-:W-:Y:S01]  /*0a70*/  UMOV UR4, URZ ;  /* 0x000000ff00047c82 */ /* 0x000fe20008000000 */
[----:B--2---:R-:W-:-:S05]  /*0a80*/  FFMA R23, R6, R18, R5 ;  /* 0x0000001206177223 */ /* 0x004fca0000000005 */
[----:B------:R0:W-:Y:S02]  /*0a90*/  STG.E desc[UR6][R16.64], R23 ;  /* 0x0000001710007986 */ /* 0x0001e4000c101906 */
.L_x_7:
[----:B------:R-:W-:Y:S05]  /*0aa0*/  @!P0 EXIT ;  /* 0x000000000000894d */ /* 0x000fea0003800000 */
[----:B------:R-:W-:Y:S02]  /*0ab0*/  ISETP.NE.U32.AND P1, PT, R3, 0x1, PT ;  /* 0x000000010300780c */ /* 0x000fe40003f25070 */
[----:B------:R-:W-:Y:S02]  /*0ac0*/  LOP3.LUT R0, R10, 0x1, RZ, 0xc0, !PT ;  /* 0x000000010a007812 */ /* 0x000fe400078ec0ff */
[----:B------:R-:W-:Y:S02]  /*0ad0*/  ISETP.NE.AND.EX P1, PT, RZ, RZ, PT, P1 ;  /* 0x000000ffff00720c */ /* 0x000fe40003f25310 */
[----:B------:R-:W-:-:S04]  /*0ae0*/  ISETP.NE.U32.AND P0, PT, R0, 0x1, PT ;  /* 0x000000010000780c */ /* 0x000fc80003f05070 */
[----:B------:R-:W-:-:S07]  /*0af0*/  ISETP.NE.U32.AND.EX P0, PT, RZ, RZ, PT, P0 ;  /* 0x000000ffff00720c */ /* 0x000fce0003f05100 */
[----:B------:R-:W-:Y:S06]  /*0b00*/  @!P1 BRA `(.L_x_8) ;  /* 0x0000000000809947 */ /* 0x000fec0003800000 */
[----:B------:R-:W2:Y:S01]  /*0b10*/  LDCU.128 UR8, c[0x0][0x380] ;  /* 0x00007000ff0877ac */ /* 0x000ea20008000c00 */
[----:B------:R-:W-:Y:S01]  /*0b20*/  IMAD R3, R10, UR4, RZ ;  /* 0x000000040a037c24 */ /* 0x000fe2000f8e02ff */
[C---:B------:R-:W-:Y:S01]  /*0b30*/  IADD3 R0, P1, PT, R4.reuse, R14, RZ ;  /* 0x0000000e04007210 */ /* 0x040fe20007f3e0ff */
[----:B------:R-:W-:Y:S02]  /*0b40*/  IMAD.MOV.U32 R6, RZ, RZ, R12 ;  /* 0x000000ffff067224 */ /* 0x000fe400078e000c */
[----:B------:R-:W-:Y:S02]  /*0b50*/  IMAD.MOV.U32 R7, RZ, RZ, R13 ;  /* 0x000000ffff077224 */ /* 0x000fe400078e000d */
[----:B0-----:R-:W-:Y:S01]  /*0b60*/  IMAD R5, R4, R11, R3 ;  /* 0x0000000b04057224 */ /* 0x001fe200078e0203 */
[----:B------:R-:W-:Y:S01]  /*0b70*/  IADD3.X R3, PT, PT, R2, UR4, RZ, P1, !PT ;  /* 0x0000000402037c10 */ /* 0x000fe20008ffe4ff */
[----:B------:R-:W-:-:S04]  /*0b80*/  IMAD.WIDE.U32 R18, R4, R10, R6 ;  /* 0x0000000a04127225 */ /* 0x000fc800078e0006 */
[----:B------:R-:W-:Y:S01]  /*0b90*/  IMAD.IADD R5, R19, 0x1, R5 ;  /* 0x0000000113057824 */ /* 0x000fe200078e0205 */
[----:B--2---:R-:W-:Y:S02]  /*0ba0*/  LEA R8, P1, R0, UR8, 0x2 ;  /* 0x0000000800087c11 */ /* 0x004fe4000f8210ff */
        /* <DEDUP_REMOVED lines=16> */
[----:B------:R-:W1:Y:S04]  /*0cb0*/  LDG.E R6, desc[UR6][R6.64] ;  /* 0x0000000606067981 */ /* 0x000e68000c1e1900 */
[----:B------:R-:W1:Y:S01]  /*0cc0*/  LDG.E R18, desc[UR6][R18.64] ;  /* 0x0000000612127981 */ /* 0x000e62000c1e1900 */
[----:B------:R-:W-:Y:S01]  /*0cd0*/  VIADD R4, R4, 0x2 ;  /* 0x0000000204047836 */ /* 0x000fe20000000000 */
[----:B------:R-:W-:Y:S01]  /*0ce0*/  UMOV UR4, URZ ;  /* 0x000000ff00047c82 */ /* 0x000fe20008000000 */
[----:B-1----:R-:W-:-:S05]  /*0cf0*/  FFMA R23, R6, R18, R3 ;  /* 0x0000001206177223 */ /* 0x002fca0000000003 */
[----:B------:R2:W-:Y:S02]  /*0d00*/  STG.E desc[UR6][R16.64], R23 ;  /* 0x0000001710007986 */ /* 0x0005e4000c101906 */
.L_x_8:
[----:B------:R-:W-:Y:S05]  /*0d10*/  @P0 EXIT ;  /* 0x000000000000094d */ /* 0x000fea0003800000 */
[----:B------:R-:W3:Y:S01]  /*0d20*/  LDCU.128 UR8, c[0x0][0x380] ;  /* 0x00007000ff0877ac */ /* 0x000ee20008000c00 */
[----:B------:R-:W-:Y:S01]  /*0d30*/  IMAD R0, R10, UR4, RZ ;  /* 0x000000040a007c24 */ /* 0x000fe2000f8e02ff */
[----:B------:R-:W-:Y:S01]  /*0d40*/  IADD3 R14, P0, PT, R4, R14, RZ ;  /* 0x0000000e040e7210 */ /* 0x000fe20007f1e0ff */
[----:B------:R-:W-:Y:S02]  /*0d50*/  IMAD.MOV.U32 R6, RZ, RZ, R12 ;  /* 0x000000ffff067224 */ /* 0x000fe400078e000c */
[----:B------:R-:W-:Y:S01]  /*0d60*/  IMAD.MOV.U32 R7, RZ, RZ, R13 ;  /* 0x000000ffff077224 */ /* 0x000fe200078e000d */
[----:B0-----:R-:W-:Y:S01]  /*0d70*/  IADD3.X R5, PT, PT, R2, UR4, RZ, P0, !PT ;  /* 0x0000000402057c10 */ /* 0x001fe200087fe4ff */
[C---:B--2---:R-:W-:Y:S02]  /*0d80*/  IMAD R3, R4.reuse, R11, R0 ;  /* 0x0000000b04037224 */ /* 0x044fe400078e0200 */
[----:B------:R-:W-:-:S04]  /*0d90*/  IMAD.WIDE.U32 R6, R4, R10, R6 ;  /* 0x0000000a04067225 */ /* 0x000fc800078e0006 */
[----:B------:R-:W-:Y:S01]  /*0da0*/  IMAD.IADD R3, R7, 0x1, R3 ;  /* 0x0000000107037824 */ /* 0x000fe200078e0203 */
[----:B---3--:R-:W-:Y:S02]  /*0db0*/  LEA R4, P1, R14, UR8, 0x2 ;  /* 0x000000080e047c11 */ /* 0x008fe4000f8210ff */
[----:B------:R-:W-:Y:S02]  /*0dc0*/  LEA R2, P0, R6, UR10, 0x2 ;  /* 0x0000000a06027c11 */ /* 0x000fe4000f8010ff */
[----:B------:R-:W-:Y:S02]  /*0dd0*/  LEA.HI.X R5, R14, UR9, R5, 0x2, P1 ;  /* 0x000000090e057c11 */ /* 0x000fe400088f1405 */
[----:B------:R-:W-:-:S03]  /*0de0*/  LEA.HI.X R3, R6, UR11, R3, 0x2, P0 ;  /* 0x0000000b06037c11 */ /* 0x000fc600080f1403 */
[----:B------:R-:W1:Y:S04]  /*0df0*/  LDG.E R4, desc[UR6][R4.64] ;  /* 0x0000000604047981 */ /* 0x000e68000c1e1900 */
[----:B------:R-:W1:Y:S02]  /*0e00*/  LDG.E R2, desc[UR6][R2.64] ;  /* 0x0000000602027981 */ /* 0x000e64000c1e1900 */
[----:B-1----:R-:W-:-:S05]  /*0e10*/  FFMA R23, R4, R2, R23 ;  /* 0x0000000204177223 */ /* 0x002fca0000000017 */
[----:B------:R-:W-:Y:S01]  /*0e20*/  STG.E desc[UR6][R16.64], R23 ;  /* 0x0000001710007986 */ /* 0x000fe2000c101906 */
[----:B------:R-:W-:Y:S05]  /*0e30*/  EXIT ;  /* 0x000000000000794d */ /* 0x000fea0003800000 */
.L_x_9:
        /* <DEDUP_REMOVED lines=12> */
.L_x_11:


//--------------------- .nv.shared.reserved.0     --------------------------
	.section	.nv.shared.reserved.0,"aw",@nobits
	.weak		__nv_reservedSMEM_offset_0_alias
	.size		__nv_reservedSMEM_offset_0_alias, 0, 64
	.other		__nv_reservedSMEM_offset_0_alias,@"STO_CUDA_RESERVED_SHARED STV_DEFAULT"
__nv_reservedSMEM_offset_0_alias:
	.zero		0
	.zero		64


//--------------------- .nv.constant0._Z20matrix_mul_dp_kernelPdS_S_m --------------------------
	.section	.nv.constant0._Z20matrix_mul_dp_kernelPdS_S_m,"a",@progbits
	.sectionflags	@""
	.align	4
.nv.constant0._Z20matrix_mul_dp_kernelPdS_S_m:
	.zero		928


//--------------------- .nv.constant0._Z20matrix_mul_sp_kernelPfS_S_m --------------------------
	.section	.nv.constant0._Z20matrix_mul_sp_kernelPfS_S_m,"a",@progbits
	.sectionflags	@""
	.align	4
.nv.constant0._Z20matrix_mul_sp_kernelPfS_S_m:
	.zero		928


//--------------------- SYMBOLS --------------------------

	.type		.nv.reservedSmem.offset0,@object
	.size		.nv.reservedSmem.offset0,0x4
